//
// Generated by NVIDIA NVVM Compiler
//
// Compiler Build ID: CL-36424714
// Cuda compilation tools, release 13.0, V13.0.88
// Based on NVVM 20.0.0
//

.version 9.0
.target sm_100
.address_size 64

	// .globl	_ZN3cub18CUB_300001_SM_10006detail11EmptyKernelIvEEvv
// _ZZN3cub18CUB_300001_SM_10006detail4scan16DeviceScanKernelINS2_10policy_hubIiiijN4cuda3__47maximumIiEEE10Policy1000EPiSB_NS0_13ScanTileStateIiLb1EEES8_NS0_8NullTypeEjiLb0ESE_EEvT0_T1_T2_iT3_T4_T5_E12temp_storage has been demoted
// _ZZN3cub18CUB_300001_SM_10006detail4scan16DeviceScanKernelINS2_10policy_hubIiiimN4cuda3__47maximumIiEEE10Policy1000EPiSB_NS0_13ScanTileStateIiLb1EEES8_NS0_8NullTypeEmiLb0ESE_EEvT0_T1_T2_iT3_T4_T5_E12temp_storage has been demoted
.global .align 1 .b8 _ZN34_INTERNAL_be0d8a79_4_k_cu_bca1f9ce4cuda3std3__45__cpo5beginE[1];
.global .align 1 .b8 _ZN34_INTERNAL_be0d8a79_4_k_cu_bca1f9ce4cuda3std3__45__cpo3endE[1];
.global .align 1 .b8 _ZN34_INTERNAL_be0d8a79_4_k_cu_bca1f9ce4cuda3std3__45__cpo6cbeginE[1];
.global .align 1 .b8 _ZN34_INTERNAL_be0d8a79_4_k_cu_bca1f9ce4cuda3std3__45__cpo4cendE[1];
.global .align 1 .b8 _ZN34_INTERNAL_be0d8a79_4_k_cu_bca1f9ce4cuda3std3__45__cpo6rbeginE[1];
.global .align 1 .b8 _ZN34_INTERNAL_be0d8a79_4_k_cu_bca1f9ce4cuda3std3__45__cpo4rendE[1];
.global .align 1 .b8 _ZN34_INTERNAL_be0d8a79_4_k_cu_bca1f9ce4cuda3std3__45__cpo7crbeginE[1];
.global .align 1 .b8 _ZN34_INTERNAL_be0d8a79_4_k_cu_bca1f9ce4cuda3std3__45__cpo5crendE[1];
.global .align 1 .b8 _ZN34_INTERNAL_be0d8a79_4_k_cu_bca1f9ce4cuda3std3__436_GLOBAL__N__be0d8a79_4_k_cu_bca1f9ce6ignoreE[1];
.global .align 1 .b8 _ZN34_INTERNAL_be0d8a79_4_k_cu_bca1f9ce4cuda3std3__419piecewise_constructE[1];
.global .align 1 .b8 _ZN34_INTERNAL_be0d8a79_4_k_cu_bca1f9ce4cuda3std3__48in_placeE[1];
.global .align 1 .b8 _ZN34_INTERNAL_be0d8a79_4_k_cu_bca1f9ce4cuda3std3__420unreachable_sentinelE[1];
.global .align 1 .b8 _ZN34_INTERNAL_be0d8a79_4_k_cu_bca1f9ce4cuda3std3__47nulloptE[1];
.global .align 1 .b8 _ZN34_INTERNAL_be0d8a79_4_k_cu_bca1f9ce4cuda3std3__48unexpectE[1];
.global .align 1 .b8 _ZN34_INTERNAL_be0d8a79_4_k_cu_bca1f9ce4cuda3std6ranges3__45__cpo4swapE[1];
.global .align 1 .b8 _ZN34_INTERNAL_be0d8a79_4_k_cu_bca1f9ce4cuda3std6ranges3__45__cpo9iter_moveE[1];
.global .align 1 .b8 _ZN34_INTERNAL_be0d8a79_4_k_cu_bca1f9ce4cuda3std6ranges3__45__cpo5beginE[1];
.global .align 1 .b8 _ZN34_INTERNAL_be0d8a79_4_k_cu_bca1f9ce4cuda3std6ranges3__45__cpo3endE[1];
.global .align 1 .b8 _ZN34_INTERNAL_be0d8a79_4_k_cu_bca1f9ce4cuda3std6ranges3__45__cpo6cbeginE[1];
.global .align 1 .b8 _ZN34_INTERNAL_be0d8a79_4_k_cu_bca1f9ce4cuda3std6ranges3__45__cpo4cendE[1];
.global .align 1 .b8 _ZN34_INTERNAL_be0d8a79_4_k_cu_bca1f9ce4cuda3std6ranges3__45__cpo7advanceE[1];
.global .align 1 .b8 _ZN34_INTERNAL_be0d8a79_4_k_cu_bca1f9ce4cuda3std6ranges3__45__cpo9iter_swapE[1];
.global .align 1 .b8 _ZN34_INTERNAL_be0d8a79_4_k_cu_bca1f9ce4cuda3std6ranges3__45__cpo4nextE[1];
.global .align 1 .b8 _ZN34_INTERNAL_be0d8a79_4_k_cu_bca1f9ce4cuda3std6ranges3__45__cpo4prevE[1];
.global .align 1 .b8 _ZN34_INTERNAL_be0d8a79_4_k_cu_bca1f9ce4cuda3std6ranges3__45__cpo4dataE[1];
.global .align 1 .b8 _ZN34_INTERNAL_be0d8a79_4_k_cu_bca1f9ce4cuda3std6ranges3__45__cpo5cdataE[1];
.global .align 1 .b8 _ZN34_INTERNAL_be0d8a79_4_k_cu_bca1f9ce4cuda3std6ranges3__45__cpo4sizeE[1];
.global .align 1 .b8 _ZN34_INTERNAL_be0d8a79_4_k_cu_bca1f9ce4cuda3std6ranges3__45__cpo5ssizeE[1];
.global .align 1 .b8 _ZN34_INTERNAL_be0d8a79_4_k_cu_bca1f9ce4cuda3std6ranges3__45__cpo8distanceE[1];
.global .align 1 .b8 _ZN34_INTERNAL_be0d8a79_4_k_cu_bca1f9ce6thrust24THRUST_300001_SM_1000_NS8cuda_cub3parE[1];
.global .align 1 .b8 _ZN34_INTERNAL_be0d8a79_4_k_cu_bca1f9ce6thrust24THRUST_300001_SM_1000_NS8cuda_cub10par_nosyncE[1];
.global .align 1 .b8 _ZN34_INTERNAL_be0d8a79_4_k_cu_bca1f9ce6thrust24THRUST_300001_SM_1000_NS6system6detail10sequential3seqE[1];
.global .align 1 .b8 _ZN34_INTERNAL_be0d8a79_4_k_cu_bca1f9ce6thrust24THRUST_300001_SM_1000_NS6system3cpp3parE[1];
.global .align 1 .b8 _ZN34_INTERNAL_be0d8a79_4_k_cu_bca1f9ce6thrust24THRUST_300001_SM_1000_NS12placeholders2_1E[1];
.global .align 1 .b8 _ZN34_INTERNAL_be0d8a79_4_k_cu_bca1f9ce6thrust24THRUST_300001_SM_1000_NS12placeholders2_2E[1];
.global .align 1 .b8 _ZN34_INTERNAL_be0d8a79_4_k_cu_bca1f9ce6thrust24THRUST_300001_SM_1000_NS12placeholders2_3E[1];
.global .align 1 .b8 _ZN34_INTERNAL_be0d8a79_4_k_cu_bca1f9ce6thrust24THRUST_300001_SM_1000_NS12placeholders2_4E[1];
.global .align 1 .b8 _ZN34_INTERNAL_be0d8a79_4_k_cu_bca1f9ce6thrust24THRUST_300001_SM_1000_NS12placeholders2_5E[1];
.global .align 1 .b8 _ZN34_INTERNAL_be0d8a79_4_k_cu_bca1f9ce6thrust24THRUST_300001_SM_1000_NS12placeholders2_6E[1];
.global .align 1 .b8 _ZN34_INTERNAL_be0d8a79_4_k_cu_bca1f9ce6thrust24THRUST_300001_SM_1000_NS12placeholders2_7E[1];
.global .align 1 .b8 _ZN34_INTERNAL_be0d8a79_4_k_cu_bca1f9ce6thrust24THRUST_300001_SM_1000_NS12placeholders2_8E[1];
.global .align 1 .b8 _ZN34_INTERNAL_be0d8a79_4_k_cu_bca1f9ce6thrust24THRUST_300001_SM_1000_NS12placeholders2_9E[1];
.global .align 1 .b8 _ZN34_INTERNAL_be0d8a79_4_k_cu_bca1f9ce6thrust24THRUST_300001_SM_1000_NS12placeholders3_10E[1];
.global .align 1 .b8 _ZN34_INTERNAL_be0d8a79_4_k_cu_bca1f9ce6thrust24THRUST_300001_SM_1000_NS3seqE[1];
.global .align 1 .b8 _ZN34_INTERNAL_be0d8a79_4_k_cu_bca1f9ce6thrust24THRUST_300001_SM_1000_NS6deviceE[1];

.visible .entry _ZN3cub18CUB_300001_SM_10006detail11EmptyKernelIvEEvv()
{


	ret;

}
	// .globl	_ZN3cub18CUB_300001_SM_10006detail8for_each13static_kernelINS2_12policy_hub_t12policy_500_tElN6thrust24THRUST_300001_SM_1000_NS8cuda_cub10__tabulate7functorIPi2P0IiElEEEEvT0_T1_
.visible .entry _ZN3cub18CUB_300001_SM_10006detail8for_each13static_kernelINS2_12policy_hub_t12policy_500_tElN6thrust24THRUST_300001_SM_1000_NS8cuda_cub10__tabulate7functorIPi2P0IiElEEEEvT0_T1_(
	.param .u64 _ZN3cub18CUB_300001_SM_10006detail8for_each13static_kernelINS2_12policy_hub_t12policy_500_tElN6thrust24THRUST_300001_SM_1000_NS8cuda_cub10__tabulate7functorIPi2P0IiElEEEEvT0_T1__param_0,
	.param .align 8 .b8 _ZN3cub18CUB_300001_SM_10006detail8for_each13static_kernelINS2_12policy_hub_t12policy_500_tElN6thrust24THRUST_300001_SM_1000_NS8cuda_cub10__tabulate7functorIPi2P0IiElEEEEvT0_T1__param_1[16]
)
.maxntid 256
{
	.reg .pred 	%p<8>;
	.reg .b16 	%rs<5>;
	.reg .b32 	%r<14>;
	.reg .b64 	%rd<32>;

	ld.param.u64 	%rd9, [_ZN3cub18CUB_300001_SM_10006detail8for_each13static_kernelINS2_12policy_hub_t12policy_500_tElN6thrust24THRUST_300001_SM_1000_NS8cuda_cub10__tabulate7functorIPi2P0IiElEEEEvT0_T1__param_1+8];
	ld.param.u64 	%rd8, [_ZN3cub18CUB_300001_SM_10006detail8for_each13static_kernelINS2_12policy_hub_t12policy_500_tElN6thrust24THRUST_300001_SM_1000_NS8cuda_cub10__tabulate7functorIPi2P0IiElEEEEvT0_T1__param_1];
	ld.param.u64 	%rd10, [_ZN3cub18CUB_300001_SM_10006detail8for_each13static_kernelINS2_12policy_hub_t12policy_500_tElN6thrust24THRUST_300001_SM_1000_NS8cuda_cub10__tabulate7functorIPi2P0IiElEEEEvT0_T1__param_0];
	mov.u32 	%r1, %ctaid.x;
	mul.wide.u32 	%rd1, %r1, 512;
	sub.s64 	%rd2, %rd10, %rd1;
	setp.lt.s64 	%p1, %rd2, 512;
	@%p1 bra 	$L__BB1_2;
	mov.u32 	%r9, %tid.x;
	cvta.to.global.u64 	%rd21, %rd9;
	cvta.to.global.u64 	%rd22, %rd8;
	cvt.u64.u32 	%rd23, %r9;
	add.s64 	%rd24, %rd1, %rd23;
	cvt.s64.s32 	%rd25, %rd24;
	add.s64 	%rd26, %rd21, %rd25;
	ld.global.u8 	%rs3, [%rd26];
	setp.eq.s16 	%p6, %rs3, 32;
	cvt.u32.u64 	%r10, %rd24;
	selp.b32 	%r11, %r10, -1, %p6;
	shl.b64 	%rd27, %rd24, 2;
	add.s64 	%rd28, %rd22, %rd27;
	st.global.u32 	[%rd28], %r11;
	add.s64 	%rd29, %rd24, 256;
	cvt.s64.s32 	%rd30, %rd29;
	add.s64 	%rd31, %rd21, %rd30;
	ld.global.u8 	%rs4, [%rd31];
	setp.eq.s16 	%p7, %rs4, 32;
	cvt.u32.u64 	%r12, %rd29;
	selp.b32 	%r13, %r12, -1, %p7;
	st.global.u32 	[%rd28+1024], %r13;
	bra.uni 	$L__BB1_6;
$L__BB1_2:
	cvta.to.global.u64 	%rd3, %rd8;
	cvta.to.global.u64 	%rd4, %rd9;
	mov.u32 	%r2, %tid.x;
	cvt.s64.s32 	%rd5, %rd2;
	cvt.u64.u32 	%rd6, %r2;
	setp.le.s64 	%p2, %rd5, %rd6;
	@%p2 bra 	$L__BB1_4;
	add.s64 	%rd11, %rd1, %rd6;
	cvt.s64.s32 	%rd12, %rd11;
	add.s64 	%rd13, %rd4, %rd12;
	ld.global.u8 	%rs1, [%rd13];
	setp.eq.s16 	%p3, %rs1, 32;
	cvt.u32.u64 	%r3, %rd11;
	selp.b32 	%r4, %r3, -1, %p3;
	shl.b64 	%rd14, %rd11, 2;
	add.s64 	%rd15, %rd3, %rd14;
	st.global.u32 	[%rd15], %r4;
$L__BB1_4:
	cvt.u32.u64 	%r5, %rd6;
	add.s32 	%r6, %r5, 256;
	cvt.u64.u32 	%rd7, %r6;
	setp.le.s64 	%p4, %rd5, %rd7;
	@%p4 bra 	$L__BB1_6;
	add.s64 	%rd16, %rd1, %rd7;
	shl.b64 	%rd17, %rd16, 2;
	cvt.s64.s32 	%rd18, %rd16;
	add.s64 	%rd19, %rd4, %rd18;
	ld.global.u8 	%rs2, [%rd19];
	setp.eq.s16 	%p5, %rs2, 32;
	cvt.u32.u64 	%r7, %rd16;
	selp.b32 	%r8, %r7, -1, %p5;
	add.s64 	%rd20, %rd17, %rd3;
	st.global.u32 	[%rd20], %r8;
$L__BB1_6:
	ret;

}
	// .globl	_ZN3cub18CUB_300001_SM_10006detail8for_each13static_kernelINS2_12policy_hub_t12policy_500_tElN6thrust24THRUST_300001_SM_1000_NS8cuda_cub10__tabulate7functorIPi1PIiElEEEEvT0_T1_
.visible .entry _ZN3cub18CUB_300001_SM_10006detail8for_each13static_kernelINS2_12policy_hub_t12policy_500_tElN6thrust24THRUST_300001_SM_1000_NS8cuda_cub10__tabulate7functorIPi1PIiElEEEEvT0_T1_(
	.param .u64 _ZN3cub18CUB_300001_SM_10006detail8for_each13static_kernelINS2_12policy_hub_t12policy_500_tElN6thrust24THRUST_300001_SM_1000_NS8cuda_cub10__tabulate7functorIPi1PIiElEEEEvT0_T1__param_0,
	.param .align 8 .b8 _ZN3cub18CUB_300001_SM_10006detail8for_each13static_kernelINS2_12policy_hub_t12policy_500_tElN6thrust24THRUST_300001_SM_1000_NS8cuda_cub10__tabulate7functorIPi1PIiElEEEEvT0_T1__param_1[16]
)
.maxntid 256
{
	.reg .pred 	%p<4>;
	.reg .b32 	%r<18>;
	.reg .b64 	%rd<36>;

	ld.param.u64 	%rd9, [_ZN3cub18CUB_300001_SM_10006detail8for_each13static_kernelINS2_12policy_hub_t12policy_500_tElN6thrust24THRUST_300001_SM_1000_NS8cuda_cub10__tabulate7functorIPi1PIiElEEEEvT0_T1__param_1+8];
	ld.param.u64 	%rd8, [_ZN3cub18CUB_300001_SM_10006detail8for_each13static_kernelINS2_12policy_hub_t12policy_500_tElN6thrust24THRUST_300001_SM_1000_NS8cuda_cub10__tabulate7functorIPi1PIiElEEEEvT0_T1__param_1];
	ld.param.u64 	%rd10, [_ZN3cub18CUB_300001_SM_10006detail8for_each13static_kernelINS2_12policy_hub_t12policy_500_tElN6thrust24THRUST_300001_SM_1000_NS8cuda_cub10__tabulate7functorIPi1PIiElEEEEvT0_T1__param_0];
	mov.u32 	%r1, %ctaid.x;
	mul.wide.u32 	%rd1, %r1, 512;
	sub.s64 	%rd2, %rd10, %rd1;
	setp.lt.s64 	%p1, %rd2, 512;
	@%p1 bra 	$L__BB2_2;
	mov.u32 	%r11, %tid.x;
	cvta.to.global.u64 	%rd23, %rd9;
	cvta.to.global.u64 	%rd24, %rd8;
	cvt.u64.u32 	%rd25, %r11;
	add.s64 	%rd26, %rd1, %rd25;
	cvt.u32.u64 	%r12, %rd26;
	shl.b64 	%rd27, %rd26, 32;
	shr.s64 	%rd28, %rd27, 30;
	add.s64 	%rd29, %rd23, %rd28;
	ld.global.u32 	%r13, [%rd29];
	sub.s32 	%r14, %r12, %r13;
	shl.b64 	%rd30, %rd26, 2;
	add.s64 	%rd31, %rd24, %rd30;
	st.global.u32 	[%rd31], %r14;
	add.s64 	%rd32, %rd26, 256;
	cvt.u32.u64 	%r15, %rd32;
	shl.b64 	%rd33, %rd32, 32;
	shr.s64 	%rd34, %rd33, 30;
	add.s64 	%rd35, %rd23, %rd34;
	ld.global.u32 	%r16, [%rd35];
	sub.s32 	%r17, %r15, %r16;
	st.global.u32 	[%rd31+1024], %r17;
	bra.uni 	$L__BB2_6;
$L__BB2_2:
	cvta.to.global.u64 	%rd3, %rd8;
	cvta.to.global.u64 	%rd4, %rd9;
	mov.u32 	%r2, %tid.x;
	cvt.s64.s32 	%rd5, %rd2;
	cvt.u64.u32 	%rd6, %r2;
	setp.le.s64 	%p2, %rd5, %rd6;
	@%p2 bra 	$L__BB2_4;
	add.s64 	%rd11, %rd1, %rd6;
	cvt.u32.u64 	%r3, %rd11;
	shl.b64 	%rd12, %rd11, 32;
	shr.s64 	%rd13, %rd12, 30;
	add.s64 	%rd14, %rd4, %rd13;
	ld.global.u32 	%r4, [%rd14];
	sub.s32 	%r5, %r3, %r4;
	shl.b64 	%rd15, %rd11, 2;
	add.s64 	%rd16, %rd3, %rd15;
	st.global.u32 	[%rd16], %r5;
$L__BB2_4:
	cvt.u32.u64 	%r6, %rd6;
	add.s32 	%r7, %r6, 256;
	cvt.u64.u32 	%rd7, %r7;
	setp.le.s64 	%p3, %rd5, %rd7;
	@%p3 bra 	$L__BB2_6;
	add.s64 	%rd17, %rd1, %rd7;
	shl.b64 	%rd18, %rd17, 2;
	cvt.u32.u64 	%r8, %rd17;
	shl.b64 	%rd19, %rd17, 32;
	shr.s64 	%rd20, %rd19, 30;
	add.s64 	%rd21, %rd4, %rd20;
	ld.global.u32 	%r9, [%rd21];
	sub.s32 	%r10, %r8, %r9;
	add.s64 	%rd22, %rd18, %rd3;
	st.global.u32 	[%rd22], %r10;
$L__BB2_6:
	ret;

}
	// .globl	_ZN3cub18CUB_300001_SM_10006detail4scan20DeviceScanInitKernelINS0_13ScanTileStateIiLb1EEEEEvT_i
.visible .entry _ZN3cub18CUB_300001_SM_10006detail4scan20DeviceScanInitKernelINS0_13ScanTileStateIiLb1EEEEEvT_i(
	.param .align 8 .b8 _ZN3cub18CUB_300001_SM_10006detail4scan20DeviceScanInitKernelINS0_13ScanTileStateIiLb1EEEEEvT_i_param_0[8],
	.param .u32 _ZN3cub18CUB_300001_SM_10006detail4scan20DeviceScanInitKernelINS0_13ScanTileStateIiLb1EEEEEvT_i_param_1
)
{
	.reg .pred 	%p<5>;
	.reg .b32 	%r<10>;
	.reg .b64 	%rd<7>;

	ld.param.u64 	%rd2, [_ZN3cub18CUB_300001_SM_10006detail4scan20DeviceScanInitKernelINS0_13ScanTileStateIiLb1EEEEEvT_i_param_0];
	ld.param.u32 	%r4, [_ZN3cub18CUB_300001_SM_10006detail4scan20DeviceScanInitKernelINS0_13ScanTileStateIiLb1EEEEEvT_i_param_1];
	cvta.to.global.u64 	%rd1, %rd2;
	mov.u32 	%r1, %ctaid.x;
	mov.u32 	%r5, %ntid.x;
	mov.u32 	%r2, %tid.x;
	mad.lo.s32 	%r3, %r1, %r5, %r2;
	setp.ge.s32 	%p1, %r3, %r4;
	@%p1 bra 	$L__BB3_2;
	mul.wide.s32 	%rd3, %r3, 8;
	add.s64 	%rd4, %rd1, %rd3;
	mov.b32 	%r6, 0;
	mov.b32 	%r7, 99;
	st.global.v2.u32 	[%rd4+256], {%r7, %r6};
$L__BB3_2:
	setp.ne.s32 	%p2, %r1, 0;
	setp.gt.u32 	%p3, %r2, 31;
	or.pred  	%p4, %p2, %p3;
	@%p4 bra 	$L__BB3_4;
	mul.wide.u32 	%rd5, %r2, 8;
	add.s64 	%rd6, %rd1, %rd5;
	mov.b32 	%r9, 0;
	st.global.v2.u32 	[%rd6], {%r9, %r9};
$L__BB3_4:
	ret;

}
	// .globl	_ZN3cub18CUB_300001_SM_10006detail4scan16DeviceScanKernelINS2_10policy_hubIiiijN4cuda3__47maximumIiEEE10Policy1000EPiSB_NS0_13ScanTileStateIiLb1EEES8_NS0_8NullTypeEjiLb0ESE_EEvT0_T1_T2_iT3_T4_T5_
.visible .entry _ZN3cub18CUB_300001_SM_10006detail4scan16DeviceScanKernelINS2_10policy_hubIiiijN4cuda3__47maximumIiEEE10Policy1000EPiSB_NS0_13ScanTileStateIiLb1EEES8_NS0_8NullTypeEjiLb0ESE_EEvT0_T1_T2_iT3_T4_T5_(
	.param .u64 .ptr .align 1 _ZN3cub18CUB_300001_SM_10006detail4scan16DeviceScanKernelINS2_10policy_hubIiiijN4cuda3__47maximumIiEEE10Policy1000EPiSB_NS0_13ScanTileStateIiLb1EEES8_NS0_8NullTypeEjiLb0ESE_EEvT0_T1_T2_iT3_T4_T5__param_0,
	.param .u64 .ptr .align 1 _ZN3cub18CUB_300001_SM_10006detail4scan16DeviceScanKernelINS2_10policy_hubIiiijN4cuda3__47maximumIiEEE10Policy1000EPiSB_NS0_13ScanTileStateIiLb1EEES8_NS0_8NullTypeEjiLb0ESE_EEvT0_T1_T2_iT3_T4_T5__param_1,
	.param .align 8 .b8 _ZN3cub18CUB_300001_SM_10006detail4scan16DeviceScanKernelINS2_10policy_hubIiiijN4cuda3__47maximumIiEEE10Policy1000EPiSB_NS0_13ScanTileStateIiLb1EEES8_NS0_8NullTypeEjiLb0ESE_EEvT0_T1_T2_iT3_T4_T5__param_2[8],
	.param .u32 _ZN3cub18CUB_300001_SM_10006detail4scan16DeviceScanKernelINS2_10policy_hubIiiijN4cuda3__47maximumIiEEE10Policy1000EPiSB_NS0_13ScanTileStateIiLb1EEES8_NS0_8NullTypeEjiLb0ESE_EEvT0_T1_T2_iT3_T4_T5__param_3,
	.param .align 1 .b8 _ZN3cub18CUB_300001_SM_10006detail4scan16DeviceScanKernelINS2_10policy_hubIiiijN4cuda3__47maximumIiEEE10Policy1000EPiSB_NS0_13ScanTileStateIiLb1EEES8_NS0_8NullTypeEjiLb0ESE_EEvT0_T1_T2_iT3_T4_T5__param_4[1],
	.param .align 1 .b8 _ZN3cub18CUB_300001_SM_10006detail4scan16DeviceScanKernelINS2_10policy_hubIiiijN4cuda3__47maximumIiEEE10Policy1000EPiSB_NS0_13ScanTileStateIiLb1EEES8_NS0_8NullTypeEjiLb0ESE_EEvT0_T1_T2_iT3_T4_T5__param_5[1],
	.param .u32 _ZN3cub18CUB_300001_SM_10006detail4scan16DeviceScanKernelINS2_10policy_hubIiiijN4cuda3__47maximumIiEEE10Policy1000EPiSB_NS0_13ScanTileStateIiLb1EEES8_NS0_8NullTypeEjiLb0ESE_EEvT0_T1_T2_iT3_T4_T5__param_6
)
.maxntid 128
{
	.reg .pred 	%p<159>;
	.reg .b32 	%r<1015>;
	.reg .b64 	%rd<55>;
	// demoted variable
	.shared .align 16 .b8 _ZZN3cub18CUB_300001_SM_10006detail4scan16DeviceScanKernelINS2_10policy_hubIiiijN4cuda3__47maximumIiEEE10Policy1000EPiSB_NS0_13ScanTileStateIiLb1EEES8_NS0_8NullTypeEjiLb0ESE_EEvT0_T1_T2_iT3_T4_T5_E12temp_storage[12304];
	ld.param.u64 	%rd3, [_ZN3cub18CUB_300001_SM_10006detail4scan16DeviceScanKernelINS2_10policy_hubIiiijN4cuda3__47maximumIiEEE10Policy1000EPiSB_NS0_13ScanTileStateIiLb1EEES8_NS0_8NullTypeEjiLb0ESE_EEvT0_T1_T2_iT3_T4_T5__param_2];
	ld.param.u64 	%rd17, [_ZN3cub18CUB_300001_SM_10006detail4scan16DeviceScanKernelINS2_10policy_hubIiiijN4cuda3__47maximumIiEEE10Policy1000EPiSB_NS0_13ScanTileStateIiLb1EEES8_NS0_8NullTypeEjiLb0ESE_EEvT0_T1_T2_iT3_T4_T5__param_0];
	ld.param.u64 	%rd16, [_ZN3cub18CUB_300001_SM_10006detail4scan16DeviceScanKernelINS2_10policy_hubIiiijN4cuda3__47maximumIiEEE10Policy1000EPiSB_NS0_13ScanTileStateIiLb1EEES8_NS0_8NullTypeEjiLb0ESE_EEvT0_T1_T2_iT3_T4_T5__param_1];
	ld.param.u32 	%r376, [_ZN3cub18CUB_300001_SM_10006detail4scan16DeviceScanKernelINS2_10policy_hubIiiijN4cuda3__47maximumIiEEE10Policy1000EPiSB_NS0_13ScanTileStateIiLb1EEES8_NS0_8NullTypeEjiLb0ESE_EEvT0_T1_T2_iT3_T4_T5__param_3];
	ld.param.u32 	%r377, [_ZN3cub18CUB_300001_SM_10006detail4scan16DeviceScanKernelINS2_10policy_hubIiiijN4cuda3__47maximumIiEEE10Policy1000EPiSB_NS0_13ScanTileStateIiLb1EEES8_NS0_8NullTypeEjiLb0ESE_EEvT0_T1_T2_iT3_T4_T5__param_6];
	cvta.to.global.u64 	%rd1, %rd16;
	cvta.to.global.u64 	%rd2, %rd17;
	mov.u32 	%r378, %ctaid.x;
	add.s32 	%r1, %r376, %r378;
	mul.lo.s32 	%r2, %r1, 3072;
	sub.s32 	%r3, %r377, %r2;
	setp.lt.u32 	%p1, %r3, 3073;
	@%p1 bra 	$L__BB4_35;
	cvt.u64.u32 	%rd36, %r2;
	mov.u32 	%r4, %tid.x;
	and.b32  	%r632, %r4, 31;
	and.b32  	%r633, %r4, 992;
	mul.lo.s32 	%r634, %r633, 24;
	or.b32  	%r635, %r634, %r632;
	cvt.u64.u32 	%rd37, %r635;
	add.s64 	%rd4, %rd37, %rd36;
	shl.b64 	%rd38, %rd4, 2;
	add.s64 	%rd39, %rd2, %rd38;
	ld.global.u32 	%r636, [%rd39];
	ld.global.u32 	%r637, [%rd39+128];
	ld.global.u32 	%r638, [%rd39+256];
	ld.global.u32 	%r639, [%rd39+384];
	ld.global.u32 	%r640, [%rd39+512];
	ld.global.u32 	%r641, [%rd39+640];
	ld.global.u32 	%r642, [%rd39+768];
	ld.global.u32 	%r643, [%rd39+896];
	ld.global.u32 	%r644, [%rd39+1024];
	ld.global.u32 	%r645, [%rd39+1152];
	ld.global.u32 	%r646, [%rd39+1280];
	ld.global.u32 	%r647, [%rd39+1408];
	ld.global.u32 	%r648, [%rd39+1536];
	ld.global.u32 	%r649, [%rd39+1664];
	ld.global.u32 	%r650, [%rd39+1792];
	ld.global.u32 	%r651, [%rd39+1920];
	ld.global.u32 	%r652, [%rd39+2048];
	ld.global.u32 	%r653, [%rd39+2176];
	ld.global.u32 	%r654, [%rd39+2304];
	ld.global.u32 	%r655, [%rd39+2432];
	ld.global.u32 	%r656, [%rd39+2560];
	ld.global.u32 	%r657, [%rd39+2688];
	ld.global.u32 	%r658, [%rd39+2816];
	ld.global.u32 	%r659, [%rd39+2944];
	// begin inline asm
	mov.u32 %r631, %laneid;
	// end inline asm
	shr.u32 	%r6, %r4, 5;
	mad.lo.s32 	%r660, %r6, 768, %r631;
	shl.b32 	%r661, %r660, 2;
	mov.u32 	%r662, _ZZN3cub18CUB_300001_SM_10006detail4scan16DeviceScanKernelINS2_10policy_hubIiiijN4cuda3__47maximumIiEEE10Policy1000EPiSB_NS0_13ScanTileStateIiLb1EEES8_NS0_8NullTypeEjiLb0ESE_EEvT0_T1_T2_iT3_T4_T5_E12temp_storage;
	add.s32 	%r7, %r662, %r661;
	st.shared.u32 	[%r7], %r636;
	st.shared.u32 	[%r7+128], %r637;
	st.shared.u32 	[%r7+256], %r638;
	st.shared.u32 	[%r7+384], %r639;
	st.shared.u32 	[%r7+512], %r640;
	st.shared.u32 	[%r7+640], %r641;
	st.shared.u32 	[%r7+768], %r642;
	st.shared.u32 	[%r7+896], %r643;
	st.shared.u32 	[%r7+1024], %r644;
	st.shared.u32 	[%r7+1152], %r645;
	st.shared.u32 	[%r7+1280], %r646;
	st.shared.u32 	[%r7+1408], %r647;
	st.shared.u32 	[%r7+1536], %r648;
	st.shared.u32 	[%r7+1664], %r649;
	st.shared.u32 	[%r7+1792], %r650;
	st.shared.u32 	[%r7+1920], %r651;
	st.shared.u32 	[%r7+2048], %r652;
	st.shared.u32 	[%r7+2176], %r653;
	st.shared.u32 	[%r7+2304], %r654;
	st.shared.u32 	[%r7+2432], %r655;
	st.shared.u32 	[%r7+2560], %r656;
	st.shared.u32 	[%r7+2688], %r657;
	st.shared.u32 	[%r7+2816], %r658;
	st.shared.u32 	[%r7+2944], %r659;
	bar.warp.sync 	-1;
	mad.lo.s32 	%r8, %r631, 92, %r7;
	ld.shared.v4.u32 	{%r9, %r10, %r11, %r12}, [%r8];
	ld.shared.v4.u32 	{%r13, %r14, %r15, %r16}, [%r8+16];
	ld.shared.v4.u32 	{%r17, %r18, %r19, %r20}, [%r8+32];
	ld.shared.v4.u32 	{%r21, %r22, %r23, %r24}, [%r8+48];
	ld.shared.v4.u32 	{%r25, %r26, %r27, %r28}, [%r8+64];
	ld.shared.v4.u32 	{%r29, %r30, %r31, %r32}, [%r8+80];
	bar.sync 	0;
	setp.ne.s32 	%p105, %r1, 0;
	@%p105 bra 	$L__BB4_6;
	max.s32 	%r860, %r9, %r10;
	max.s32 	%r861, %r860, %r11;
	max.s32 	%r862, %r12, %r13;
	max.s32 	%r863, %r862, %r14;
	max.s32 	%r864, %r15, %r16;
	max.s32 	%r865, %r864, %r17;
	max.s32 	%r866, %r18, %r19;
	max.s32 	%r867, %r866, %r20;
	max.s32 	%r868, %r21, %r22;
	max.s32 	%r869, %r868, %r23;
	max.s32 	%r870, %r24, %r25;
	max.s32 	%r871, %r870, %r26;
	max.s32 	%r872, %r27, %r28;
	max.s32 	%r873, %r872, %r29;
	max.s32 	%r874, %r30, %r31;
	max.s32 	%r875, %r874, %r32;
	max.s32 	%r876, %r861, %r863;
	max.s32 	%r877, %r876, %r865;
	max.s32 	%r878, %r867, %r869;
	max.s32 	%r879, %r878, %r871;
	max.s32 	%r880, %r873, %r875;
	max.s32 	%r881, %r877, %r879;
	max.s32 	%r831, %r881, %r880;
	mov.b32 	%r857, 1;
	mov.b32 	%r858, 0;
	mov.b32 	%r859, -1;
	// begin inline asm
	shfl.sync.up.b32 %r830, %r831, %r857, %r858, %r859;
	// end inline asm
	max.s32 	%r882, %r830, %r831;
	setp.lt.s32 	%p147, %r631, 1;
	selp.b32 	%r836, %r831, %r882, %p147;
	mov.b32 	%r837, 2;
	// begin inline asm
	shfl.sync.up.b32 %r835, %r836, %r837, %r858, %r859;
	// end inline asm
	max.s32 	%r883, %r835, %r836;
	setp.lt.s32 	%p148, %r631, 2;
	selp.b32 	%r841, %r836, %r883, %p148;
	mov.b32 	%r842, 4;
	// begin inline asm
	shfl.sync.up.b32 %r840, %r841, %r842, %r858, %r859;
	// end inline asm
	max.s32 	%r884, %r840, %r841;
	setp.lt.s32 	%p149, %r631, 4;
	selp.b32 	%r846, %r841, %r884, %p149;
	mov.b32 	%r847, 8;
	// begin inline asm
	shfl.sync.up.b32 %r845, %r846, %r847, %r858, %r859;
	// end inline asm
	max.s32 	%r885, %r845, %r846;
	setp.lt.s32 	%p150, %r631, 8;
	selp.b32 	%r851, %r846, %r885, %p150;
	mov.b32 	%r852, 16;
	// begin inline asm
	shfl.sync.up.b32 %r850, %r851, %r852, %r858, %r859;
	// end inline asm
	max.s32 	%r33, %r850, %r851;
	setp.lt.s32 	%p151, %r631, 16;
	selp.b32 	%r856, %r851, %r33, %p151;
	// begin inline asm
	shfl.sync.up.b32 %r855, %r856, %r857, %r858, %r859;
	// end inline asm
	setp.ne.s32 	%p152, %r631, 31;
	@%p152 bra 	$L__BB4_4;
	shl.b32 	%r886, %r6, 2;
	add.s32 	%r888, %r662, %r886;
	st.shared.u32 	[%r888+16], %r33;
$L__BB4_4:
	bar.sync 	0;
	ld.shared.v4.u32 	{%r889, %r890, %r891, %r892}, [_ZZN3cub18CUB_300001_SM_10006detail4scan16DeviceScanKernelINS2_10policy_hubIiiijN4cuda3__47maximumIiEEE10Policy1000EPiSB_NS0_13ScanTileStateIiLb1EEES8_NS0_8NullTypeEjiLb0ESE_EEvT0_T1_T2_iT3_T4_T5_E12temp_storage+16];
	max.s32 	%r893, %r889, %r890;
	setp.eq.s32 	%p153, %r6, 2;
	selp.b32 	%r894, %r893, %r889, %p153;
	max.s32 	%r895, %r893, %r891;
	setp.eq.s32 	%p154, %r6, 3;
	selp.b32 	%r896, %r895, %r894, %p154;
	max.s32 	%r35, %r895, %r892;
	setp.lt.u32 	%p155, %r4, 32;
	max.s32 	%r897, %r896, %r855;
	setp.eq.s32 	%p156, %r631, 0;
	selp.b32 	%r898, %r896, %r897, %p156;
	selp.b32 	%r899, %r855, %r898, %p155;
	setp.ne.s32 	%p157, %r4, 0;
	setp.eq.s32 	%p158, %r4, 0;
	max.s32 	%r958, %r899, %r9;
	selp.b32 	%r900, %r9, %r958, %p158;
	max.s32 	%r957, %r900, %r10;
	max.s32 	%r956, %r957, %r11;
	max.s32 	%r955, %r956, %r12;
	max.s32 	%r954, %r955, %r13;
	max.s32 	%r953, %r954, %r14;
	max.s32 	%r952, %r953, %r15;
	max.s32 	%r951, %r952, %r16;
	max.s32 	%r950, %r951, %r17;
	max.s32 	%r949, %r950, %r18;
	max.s32 	%r948, %r949, %r19;
	max.s32 	%r947, %r948, %r20;
	max.s32 	%r946, %r947, %r21;
	max.s32 	%r945, %r946, %r22;
	max.s32 	%r944, %r945, %r23;
	max.s32 	%r943, %r944, %r24;
	max.s32 	%r942, %r943, %r25;
	max.s32 	%r941, %r942, %r26;
	max.s32 	%r940, %r941, %r27;
	max.s32 	%r939, %r940, %r28;
	max.s32 	%r938, %r939, %r29;
	max.s32 	%r937, %r938, %r30;
	max.s32 	%r936, %r937, %r31;
	max.s32 	%r935, %r936, %r32;
	@%p157 bra 	$L__BB4_34;
	add.s64 	%rd51, %rd3, 256;
	mov.b32 	%r901, 101;
	// begin inline asm
	st.relaxed.gpu.v2.u32 [%rd51], {%r901, %r35};
	// end inline asm
	mov.u32 	%r958, %r9;
	bra.uni 	$L__BB4_34;
$L__BB4_6:
	max.s32 	%r693, %r9, %r10;
	max.s32 	%r694, %r693, %r11;
	max.s32 	%r695, %r12, %r13;
	max.s32 	%r696, %r695, %r14;
	max.s32 	%r697, %r15, %r16;
	max.s32 	%r698, %r697, %r17;
	max.s32 	%r699, %r18, %r19;
	max.s32 	%r700, %r699, %r20;
	max.s32 	%r701, %r21, %r22;
	max.s32 	%r702, %r701, %r23;
	max.s32 	%r703, %r24, %r25;
	max.s32 	%r704, %r703, %r26;
	max.s32 	%r705, %r27, %r28;
	max.s32 	%r706, %r705, %r29;
	max.s32 	%r707, %r30, %r31;
	max.s32 	%r708, %r707, %r32;
	max.s32 	%r709, %r694, %r696;
	max.s32 	%r710, %r709, %r698;
	max.s32 	%r711, %r700, %r702;
	max.s32 	%r712, %r711, %r704;
	max.s32 	%r713, %r706, %r708;
	max.s32 	%r714, %r710, %r712;
	max.s32 	%r664, %r714, %r713;
	mov.b32 	%r690, 1;
	mov.b32 	%r691, 0;
	mov.b32 	%r692, -1;
	// begin inline asm
	shfl.sync.up.b32 %r663, %r664, %r690, %r691, %r692;
	// end inline asm
	max.s32 	%r715, %r663, %r664;
	setp.lt.s32 	%p106, %r631, 1;
	selp.b32 	%r669, %r664, %r715, %p106;
	mov.b32 	%r670, 2;
	// begin inline asm
	shfl.sync.up.b32 %r668, %r669, %r670, %r691, %r692;
	// end inline asm
	max.s32 	%r716, %r668, %r669;
	setp.lt.s32 	%p107, %r631, 2;
	selp.b32 	%r674, %r669, %r716, %p107;
	mov.b32 	%r675, 4;
	// begin inline asm
	shfl.sync.up.b32 %r673, %r674, %r675, %r691, %r692;
	// end inline asm
	max.s32 	%r717, %r673, %r674;
	setp.lt.s32 	%p108, %r631, 4;
	selp.b32 	%r679, %r674, %r717, %p108;
	mov.b32 	%r680, 8;
	// begin inline asm
	shfl.sync.up.b32 %r678, %r679, %r680, %r691, %r692;
	// end inline asm
	max.s32 	%r718, %r678, %r679;
	setp.lt.s32 	%p109, %r631, 8;
	selp.b32 	%r684, %r679, %r718, %p109;
	mov.b32 	%r685, 16;
	// begin inline asm
	shfl.sync.up.b32 %r683, %r684, %r685, %r691, %r692;
	// end inline asm
	max.s32 	%r60, %r683, %r684;
	setp.lt.s32 	%p110, %r631, 16;
	selp.b32 	%r689, %r684, %r60, %p110;
	// begin inline asm
	shfl.sync.up.b32 %r688, %r689, %r690, %r691, %r692;
	// end inline asm
	setp.ne.s32 	%p111, %r631, 31;
	@%p111 bra 	$L__BB4_8;
	shl.b32 	%r719, %r6, 2;
	add.s32 	%r721, %r662, %r719;
	st.shared.u32 	[%r721+16], %r60;
$L__BB4_8:
	bar.sync 	0;
	ld.shared.v4.u32 	{%r722, %r723, %r724, %r725}, [_ZZN3cub18CUB_300001_SM_10006detail4scan16DeviceScanKernelINS2_10policy_hubIiiijN4cuda3__47maximumIiEEE10Policy1000EPiSB_NS0_13ScanTileStateIiLb1EEES8_NS0_8NullTypeEjiLb0ESE_EEvT0_T1_T2_iT3_T4_T5_E12temp_storage+16];
	max.s32 	%r726, %r722, %r723;
	setp.eq.s32 	%p112, %r6, 2;
	selp.b32 	%r727, %r726, %r722, %p112;
	max.s32 	%r728, %r726, %r724;
	setp.eq.s32 	%p113, %r6, 3;
	selp.b32 	%r729, %r728, %r727, %p113;
	max.s32 	%r62, %r728, %r725;
	setp.gt.u32 	%p114, %r4, 31;
	setp.lt.u32 	%p115, %r4, 32;
	max.s32 	%r730, %r729, %r688;
	setp.eq.s32 	%p116, %r631, 0;
	selp.b32 	%r934, %r729, %r730, %p116;
	selp.b32 	%r64, %r688, %r934, %p115;
	@%p114 bra 	$L__BB4_33;
	setp.ne.s32 	%p117, %r4, 0;
	mul.wide.s32 	%rd40, %r1, 8;
	add.s64 	%rd5, %rd3, %rd40;
	@%p117 bra 	$L__BB4_11;
	st.shared.u32 	[_ZZN3cub18CUB_300001_SM_10006detail4scan16DeviceScanKernelINS2_10policy_hubIiiijN4cuda3__47maximumIiEEE10Policy1000EPiSB_NS0_13ScanTileStateIiLb1EEES8_NS0_8NullTypeEjiLb0ESE_EEvT0_T1_T2_iT3_T4_T5_E12temp_storage+12], %r62;
	add.s64 	%rd41, %rd5, 256;
	mov.b32 	%r731, 100;
	// begin inline asm
	st.relaxed.gpu.v2.u32 [%rd41], {%r731, %r62};
	// end inline asm
$L__BB4_11:
	not.b32 	%r733, %r4;
	add.s32 	%r931, %r1, %r733;
	mov.u32 	%r66, %nctaid.x;
	setp.gt.u32 	%p118, %r66, 499;
	@%p118 bra 	$L__BB4_13;
	membar.cta;
	bra.uni 	$L__BB4_14;
$L__BB4_13:
	mov.b32 	%r734, 1245;
	// begin inline asm
	nanosleep.u32 %r734;
	// end inline asm
$L__BB4_14:
	mul.wide.s32 	%rd43, %r931, 8;
	add.s64 	%rd44, %rd3, %rd43;
	add.s64 	%rd42, %rd44, 256;
	// begin inline asm
	ld.relaxed.gpu.v2.u32 {%r932, %r928}, [%rd42];
	// end inline asm
$L__BB4_15:
	setp.eq.s32 	%p119, %r932, 99;
	mov.b32 	%r737, -1;
	vote.sync.any.pred 	%p120, %p119, %r737;
	not.pred 	%p121, %p120;
	@%p121 bra 	$L__BB4_20;
	setp.gt.u32 	%p146, %r66, 499;
	@%p146 bra 	$L__BB4_18;
	membar.cta;
	bra.uni 	$L__BB4_19;
$L__BB4_18:
	mov.b32 	%r827, 648;
	// begin inline asm
	nanosleep.u32 %r827;
	// end inline asm
$L__BB4_19:
	// begin inline asm
	ld.relaxed.gpu.v2.u32 {%r932, %r928}, [%rd42];
	// end inline asm
	bra.uni 	$L__BB4_15;
$L__BB4_20:
	setp.eq.s32 	%p122, %r932, 101;
	mov.b32 	%r764, -1;
	vote.sync.ballot.b32 	%r765, %p122, %r764;
	// begin inline asm
	mov.u32 %r739, %lanemask_ge;
	// end inline asm
	and.b32  	%r766, %r765, %r739;
	or.b32  	%r767, %r766, -2147483648;
	add.s32 	%r768, %r767, -1;
	not.b32 	%r769, %r767;
	and.b32  	%r770, %r769, %r768;
	popc.b32 	%r743, %r770;
	mov.b32 	%r742, 1;
	// begin inline asm
	shfl.sync.down.b32 %r740, %r928, %r742, %r743, %r764;
	// end inline asm
	setp.lt.s32 	%p124, %r631, %r743;
	max.s32 	%r771, %r740, %r928;
	selp.b32 	%r746, %r771, %r928, %p124;
	mov.b32 	%r747, 2;
	// begin inline asm
	shfl.sync.down.b32 %r745, %r746, %r747, %r743, %r764;
	// end inline asm
	add.s32 	%r76, %r631, 2;
	setp.gt.s32 	%p125, %r76, %r743;
	max.s32 	%r772, %r745, %r746;
	selp.b32 	%r751, %r746, %r772, %p125;
	mov.b32 	%r752, 4;
	// begin inline asm
	shfl.sync.down.b32 %r750, %r751, %r752, %r743, %r764;
	// end inline asm
	add.s32 	%r77, %r631, 4;
	setp.gt.s32 	%p126, %r77, %r743;
	max.s32 	%r773, %r750, %r751;
	selp.b32 	%r756, %r751, %r773, %p126;
	mov.b32 	%r757, 8;
	// begin inline asm
	shfl.sync.down.b32 %r755, %r756, %r757, %r743, %r764;
	// end inline asm
	add.s32 	%r78, %r631, 8;
	setp.gt.s32 	%p127, %r78, %r743;
	max.s32 	%r774, %r755, %r756;
	selp.b32 	%r761, %r756, %r774, %p127;
	mov.b32 	%r762, 16;
	// begin inline asm
	shfl.sync.down.b32 %r760, %r761, %r762, %r743, %r764;
	// end inline asm
	add.s32 	%r79, %r631, 16;
	setp.gt.s32 	%p128, %r79, %r743;
	max.s32 	%r775, %r760, %r761;
	selp.b32 	%r930, %r761, %r775, %p128;
	add.s64 	%rd7, %rd3, 256;
$L__BB4_21:
	setp.ne.s32 	%p129, %r932, 101;
	mov.b32 	%r776, -1;
	vote.sync.all.pred 	%p130, %p129, %r776;
	not.pred 	%p131, %p130;
	@%p131 bra 	$L__BB4_29;
	mul.wide.s32 	%rd47, %r931, 8;
	add.s64 	%rd48, %rd7, %rd47;
	add.s64 	%rd46, %rd48, -256;
	// begin inline asm
	ld.relaxed.gpu.v2.u32 {%r932, %r933}, [%rd46];
	// end inline asm
$L__BB4_23:
	setp.eq.s32 	%p135, %r932, 99;
	mov.b32 	%r785, -1;
	vote.sync.any.pred 	%p136, %p135, %r785;
	not.pred 	%p137, %p136;
	@%p137 bra 	$L__BB4_28;
	setp.gt.u32 	%p145, %r66, 499;
	@%p145 bra 	$L__BB4_26;
	membar.cta;
	bra.uni 	$L__BB4_27;
$L__BB4_26:
	mov.b32 	%r824, 648;
	// begin inline asm
	nanosleep.u32 %r824;
	// end inline asm
$L__BB4_27:
	// begin inline asm
	ld.relaxed.gpu.v2.u32 {%r932, %r933}, [%rd46];
	// end inline asm
	bra.uni 	$L__BB4_23;
$L__BB4_28:
	setp.eq.s32 	%p138, %r932, 101;
	mov.b32 	%r811, -1;
	vote.sync.ballot.b32 	%r812, %p138, %r811;
	and.b32  	%r813, %r812, %r739;
	or.b32  	%r814, %r813, -2147483648;
	add.s32 	%r815, %r814, -1;
	not.b32 	%r816, %r814;
	and.b32  	%r817, %r816, %r815;
	popc.b32 	%r790, %r817;
	mov.b32 	%r789, 1;
	// begin inline asm
	shfl.sync.down.b32 %r787, %r933, %r789, %r790, %r811;
	// end inline asm
	setp.lt.s32 	%p140, %r631, %r790;
	max.s32 	%r818, %r787, %r933;
	selp.b32 	%r793, %r818, %r933, %p140;
	mov.b32 	%r794, 2;
	// begin inline asm
	shfl.sync.down.b32 %r792, %r793, %r794, %r790, %r811;
	// end inline asm
	setp.gt.s32 	%p141, %r76, %r790;
	max.s32 	%r819, %r792, %r793;
	selp.b32 	%r798, %r793, %r819, %p141;
	mov.b32 	%r799, 4;
	// begin inline asm
	shfl.sync.down.b32 %r797, %r798, %r799, %r790, %r811;
	// end inline asm
	setp.gt.s32 	%p142, %r77, %r790;
	max.s32 	%r820, %r797, %r798;
	selp.b32 	%r803, %r798, %r820, %p142;
	mov.b32 	%r804, 8;
	// begin inline asm
	shfl.sync.down.b32 %r802, %r803, %r804, %r790, %r811;
	// end inline asm
	setp.gt.s32 	%p143, %r78, %r790;
	max.s32 	%r821, %r802, %r803;
	selp.b32 	%r808, %r803, %r821, %p143;
	mov.b32 	%r809, 16;
	// begin inline asm
	shfl.sync.down.b32 %r807, %r808, %r809, %r790, %r811;
	// end inline asm
	setp.gt.s32 	%p144, %r79, %r790;
	max.s32 	%r822, %r807, %r808;
	selp.b32 	%r823, %r808, %r822, %p144;
	max.s32 	%r930, %r823, %r930;
	add.s32 	%r931, %r931, -32;
	bra.uni 	$L__BB4_21;
$L__BB4_29:
	setp.ne.s32 	%p132, %r4, 0;
	@%p132 bra 	$L__BB4_31;
	max.s32 	%r779, %r930, %r62;
	add.s64 	%rd45, %rd5, 256;
	mov.b32 	%r778, 101;
	// begin inline asm
	st.relaxed.gpu.v2.u32 [%rd45], {%r778, %r779};
	// end inline asm
	st.shared.u32 	[_ZZN3cub18CUB_300001_SM_10006detail4scan16DeviceScanKernelINS2_10policy_hubIiiijN4cuda3__47maximumIiEEE10Policy1000EPiSB_NS0_13ScanTileStateIiLb1EEES8_NS0_8NullTypeEjiLb0ESE_EEvT0_T1_T2_iT3_T4_T5_E12temp_storage+4], %r930;
	st.shared.u32 	[_ZZN3cub18CUB_300001_SM_10006detail4scan16DeviceScanKernelINS2_10policy_hubIiiijN4cuda3__47maximumIiEEE10Policy1000EPiSB_NS0_13ScanTileStateIiLb1EEES8_NS0_8NullTypeEjiLb0ESE_EEvT0_T1_T2_iT3_T4_T5_E12temp_storage+8], %r779;
$L__BB4_31:
	setp.ne.s32 	%p133, %r631, 0;
	mov.u32 	%r934, %r64;
	@%p133 bra 	$L__BB4_33;
	st.shared.u32 	[_ZZN3cub18CUB_300001_SM_10006detail4scan16DeviceScanKernelINS2_10policy_hubIiiijN4cuda3__47maximumIiEEE10Policy1000EPiSB_NS0_13ScanTileStateIiLb1EEES8_NS0_8NullTypeEjiLb0ESE_EEvT0_T1_T2_iT3_T4_T5_E12temp_storage+36], %r930;
	mov.u32 	%r934, %r930;
$L__BB4_33:
	bar.sync 	0;
	ld.shared.u32 	%r780, [_ZZN3cub18CUB_300001_SM_10006detail4scan16DeviceScanKernelINS2_10policy_hubIiiijN4cuda3__47maximumIiEEE10Policy1000EPiSB_NS0_13ScanTileStateIiLb1EEES8_NS0_8NullTypeEjiLb0ESE_EEvT0_T1_T2_iT3_T4_T5_E12temp_storage+36];
	setp.eq.s32 	%p134, %r4, 0;
	max.s32 	%r781, %r780, %r934;
	selp.b32 	%r782, %r934, %r781, %p134;
	max.s32 	%r958, %r782, %r9;
	max.s32 	%r957, %r958, %r10;
	max.s32 	%r956, %r957, %r11;
	max.s32 	%r955, %r956, %r12;
	max.s32 	%r954, %r955, %r13;
	max.s32 	%r953, %r954, %r14;
	max.s32 	%r952, %r953, %r15;
	max.s32 	%r951, %r952, %r16;
	max.s32 	%r950, %r951, %r17;
	max.s32 	%r949, %r950, %r18;
	max.s32 	%r948, %r949, %r19;
	max.s32 	%r947, %r948, %r20;
	max.s32 	%r946, %r947, %r21;
	max.s32 	%r945, %r946, %r22;
	max.s32 	%r944, %r945, %r23;
	max.s32 	%r943, %r944, %r24;
	max.s32 	%r942, %r943, %r25;
	max.s32 	%r941, %r942, %r26;
	max.s32 	%r940, %r941, %r27;
	max.s32 	%r939, %r940, %r28;
	max.s32 	%r938, %r939, %r29;
	max.s32 	%r937, %r938, %r30;
	max.s32 	%r936, %r937, %r31;
	max.s32 	%r935, %r936, %r32;
$L__BB4_34:
	bar.sync 	0;
	st.shared.v4.u32 	[%r8], {%r958, %r957, %r956, %r955};
	st.shared.v4.u32 	[%r8+16], {%r954, %r953, %r952, %r951};
	st.shared.v4.u32 	[%r8+32], {%r950, %r949, %r948, %r947};
	st.shared.v4.u32 	[%r8+48], {%r946, %r945, %r944, %r943};
	st.shared.v4.u32 	[%r8+64], {%r942, %r941, %r940, %r939};
	st.shared.v4.u32 	[%r8+80], {%r938, %r937, %r936, %r935};
	bar.warp.sync 	-1;
	ld.shared.u32 	%r903, [%r7];
	ld.shared.u32 	%r904, [%r7+128];
	ld.shared.u32 	%r905, [%r7+256];
	ld.shared.u32 	%r906, [%r7+384];
	ld.shared.u32 	%r907, [%r7+512];
	ld.shared.u32 	%r908, [%r7+640];
	ld.shared.u32 	%r909, [%r7+768];
	ld.shared.u32 	%r910, [%r7+896];
	ld.shared.u32 	%r911, [%r7+1024];
	ld.shared.u32 	%r912, [%r7+1152];
	ld.shared.u32 	%r913, [%r7+1280];
	ld.shared.u32 	%r914, [%r7+1408];
	ld.shared.u32 	%r915, [%r7+1536];
	ld.shared.u32 	%r916, [%r7+1664];
	ld.shared.u32 	%r917, [%r7+1792];
	ld.shared.u32 	%r918, [%r7+1920];
	ld.shared.u32 	%r919, [%r7+2048];
	ld.shared.u32 	%r920, [%r7+2176];
	ld.shared.u32 	%r921, [%r7+2304];
	ld.shared.u32 	%r922, [%r7+2432];
	ld.shared.u32 	%r923, [%r7+2560];
	ld.shared.u32 	%r924, [%r7+2688];
	ld.shared.u32 	%r925, [%r7+2816];
	ld.shared.u32 	%r926, [%r7+2944];
	add.s64 	%rd53, %rd1, %rd38;
	st.global.u32 	[%rd53], %r903;
	st.global.u32 	[%rd53+128], %r904;
	st.global.u32 	[%rd53+256], %r905;
	st.global.u32 	[%rd53+384], %r906;
	st.global.u32 	[%rd53+512], %r907;
	st.global.u32 	[%rd53+640], %r908;
	st.global.u32 	[%rd53+768], %r909;
	st.global.u32 	[%rd53+896], %r910;
	st.global.u32 	[%rd53+1024], %r911;
	st.global.u32 	[%rd53+1152], %r912;
	st.global.u32 	[%rd53+1280], %r913;
	st.global.u32 	[%rd53+1408], %r914;
	st.global.u32 	[%rd53+1536], %r915;
	st.global.u32 	[%rd53+1664], %r916;
	st.global.u32 	[%rd53+1792], %r917;
	st.global.u32 	[%rd53+1920], %r918;
	st.global.u32 	[%rd53+2048], %r919;
	st.global.u32 	[%rd53+2176], %r920;
	st.global.u32 	[%rd53+2304], %r921;
	st.global.u32 	[%rd53+2432], %r922;
	st.global.u32 	[%rd53+2560], %r923;
	st.global.u32 	[%rd53+2688], %r924;
	st.global.u32 	[%rd53+2816], %r925;
	st.global.u32 	[%rd53+2944], %r926;
	bra.uni 	$L__BB4_166;
$L__BB4_35:
	setp.eq.s32 	%p2, %r3, 0;
	@%p2 bra 	$L__BB4_166;
	cvt.u64.u32 	%rd9, %r2;
	mul.wide.u32 	%rd18, %r2, 4;
	add.s64 	%rd19, %rd2, %rd18;
	mov.u32 	%r143, %tid.x;
	ld.global.u32 	%r982, [%rd19];
	and.b32  	%r379, %r143, 31;
	and.b32  	%r380, %r143, 992;
	mul.lo.s32 	%r381, %r380, 24;
	or.b32  	%r145, %r381, %r379;
	setp.ge.u32 	%p3, %r145, %r3;
	shl.b32 	%r382, %r145, 2;
	cvt.u64.u32 	%rd20, %r382;
	add.s64 	%rd10, %rd19, %rd20;
	mov.u32 	%r959, %r982;
	@%p3 bra 	$L__BB4_38;
	ld.global.u32 	%r959, [%rd10];
$L__BB4_38:
	add.s32 	%r148, %r145, 32;
	setp.ge.u32 	%p4, %r148, %r3;
	mov.u32 	%r960, %r982;
	@%p4 bra 	$L__BB4_40;
	ld.global.u32 	%r960, [%rd10+128];
$L__BB4_40:
	add.s32 	%r151, %r145, 64;
	setp.ge.u32 	%p5, %r151, %r3;
	mov.u32 	%r961, %r982;
	@%p5 bra 	$L__BB4_42;
	ld.global.u32 	%r961, [%rd10+256];
$L__BB4_42:
	add.s32 	%r154, %r145, 96;
	setp.ge.u32 	%p6, %r154, %r3;
	mov.u32 	%r962, %r982;
	@%p6 bra 	$L__BB4_44;
	ld.global.u32 	%r962, [%rd10+384];
$L__BB4_44:
	add.s32 	%r157, %r145, 128;
	setp.ge.u32 	%p7, %r157, %r3;
	mov.u32 	%r963, %r982;
	@%p7 bra 	$L__BB4_46;
	ld.global.u32 	%r963, [%rd10+512];
$L__BB4_46:
	add.s32 	%r160, %r145, 160;
	setp.ge.u32 	%p8, %r160, %r3;
	mov.u32 	%r964, %r982;
	@%p8 bra 	$L__BB4_48;
	ld.global.u32 	%r964, [%rd10+640];
$L__BB4_48:
	add.s32 	%r163, %r145, 192;
	setp.ge.u32 	%p9, %r163, %r3;
	mov.u32 	%r965, %r982;
	@%p9 bra 	$L__BB4_50;
	ld.global.u32 	%r965, [%rd10+768];
$L__BB4_50:
	add.s32 	%r166, %r145, 224;
	setp.ge.u32 	%p10, %r166, %r3;
	mov.u32 	%r966, %r982;
	@%p10 bra 	$L__BB4_52;
	ld.global.u32 	%r966, [%rd10+896];
$L__BB4_52:
	add.s32 	%r169, %r145, 256;
	setp.ge.u32 	%p11, %r169, %r3;
	mov.u32 	%r967, %r982;
	@%p11 bra 	$L__BB4_54;
	ld.global.u32 	%r967, [%rd10+1024];
$L__BB4_54:
	add.s32 	%r172, %r145, 288;
	setp.ge.u32 	%p12, %r172, %r3;
	mov.u32 	%r968, %r982;
	@%p12 bra 	$L__BB4_56;
	ld.global.u32 	%r968, [%rd10+1152];
$L__BB4_56:
	add.s32 	%r175, %r145, 320;
	setp.ge.u32 	%p13, %r175, %r3;
	mov.u32 	%r969, %r982;
	@%p13 bra 	$L__BB4_58;
	ld.global.u32 	%r969, [%rd10+1280];
$L__BB4_58:
	add.s32 	%r178, %r145, 352;
	setp.ge.u32 	%p14, %r178, %r3;
	mov.u32 	%r970, %r982;
	@%p14 bra 	$L__BB4_60;
	ld.global.u32 	%r970, [%rd10+1408];
$L__BB4_60:
	add.s32 	%r181, %r145, 384;
	setp.ge.u32 	%p15, %r181, %r3;
	mov.u32 	%r971, %r982;
	@%p15 bra 	$L__BB4_62;
	ld.global.u32 	%r971, [%rd10+1536];
$L__BB4_62:
	add.s32 	%r184, %r145, 416;
	setp.ge.u32 	%p16, %r184, %r3;
	mov.u32 	%r972, %r982;
	@%p16 bra 	$L__BB4_64;
	ld.global.u32 	%r972, [%rd10+1664];
$L__BB4_64:
	add.s32 	%r187, %r145, 448;
	setp.ge.u32 	%p17, %r187, %r3;
	mov.u32 	%r973, %r982;
	@%p17 bra 	$L__BB4_66;
	ld.global.u32 	%r973, [%rd10+1792];
$L__BB4_66:
	add.s32 	%r190, %r145, 480;
	setp.ge.u32 	%p18, %r190, %r3;
	mov.u32 	%r974, %r982;
	@%p18 bra 	$L__BB4_68;
	ld.global.u32 	%r974, [%rd10+1920];
$L__BB4_68:
	add.s32 	%r193, %r145, 512;
	setp.ge.u32 	%p19, %r193, %r3;
	mov.u32 	%r975, %r982;
	@%p19 bra 	$L__BB4_70;
	ld.global.u32 	%r975, [%rd10+2048];
$L__BB4_70:
	add.s32 	%r196, %r145, 544;
	setp.ge.u32 	%p20, %r196, %r3;
	mov.u32 	%r976, %r982;
	@%p20 bra 	$L__BB4_72;
	ld.global.u32 	%r976, [%rd10+2176];
$L__BB4_72:
	add.s32 	%r199, %r145, 576;
	setp.ge.u32 	%p21, %r199, %r3;
	mov.u32 	%r977, %r982;
	@%p21 bra 	$L__BB4_74;
	ld.global.u32 	%r977, [%rd10+2304];
$L__BB4_74:
	add.s32 	%r202, %r145, 608;
	setp.ge.u32 	%p22, %r202, %r3;
	mov.u32 	%r978, %r982;
	@%p22 bra 	$L__BB4_76;
	ld.global.u32 	%r978, [%rd10+2432];
$L__BB4_76:
	add.s32 	%r205, %r145, 640;
	setp.ge.u32 	%p23, %r205, %r3;
	mov.u32 	%r979, %r982;
	@%p23 bra 	$L__BB4_78;
	ld.global.u32 	%r979, [%rd10+2560];
$L__BB4_78:
	add.s32 	%r208, %r145, 672;
	setp.ge.u32 	%p24, %r208, %r3;
	mov.u32 	%r980, %r982;
	@%p24 bra 	$L__BB4_80;
	ld.global.u32 	%r980, [%rd10+2688];
$L__BB4_80:
	add.s32 	%r211, %r145, 704;
	setp.ge.u32 	%p25, %r211, %r3;
	mov.u32 	%r981, %r982;
	@%p25 bra 	$L__BB4_82;
	ld.global.u32 	%r981, [%rd10+2816];
$L__BB4_82:
	add.s32 	%r214, %r145, 736;
	setp.ge.u32 	%p26, %r214, %r3;
	@%p26 bra 	$L__BB4_84;
	ld.global.u32 	%r982, [%rd10+2944];
$L__BB4_84:
	// begin inline asm
	mov.u32 %r383, %laneid;
	// end inline asm
	shr.u32 	%r218, %r143, 5;
	mad.lo.s32 	%r384, %r218, 768, %r383;
	shl.b32 	%r385, %r384, 2;
	mov.u32 	%r386, _ZZN3cub18CUB_300001_SM_10006detail4scan16DeviceScanKernelINS2_10policy_hubIiiijN4cuda3__47maximumIiEEE10Policy1000EPiSB_NS0_13ScanTileStateIiLb1EEES8_NS0_8NullTypeEjiLb0ESE_EEvT0_T1_T2_iT3_T4_T5_E12temp_storage;
	add.s32 	%r219, %r386, %r385;
	st.shared.u32 	[%r219], %r959;
	st.shared.u32 	[%r219+128], %r960;
	st.shared.u32 	[%r219+256], %r961;
	st.shared.u32 	[%r219+384], %r962;
	st.shared.u32 	[%r219+512], %r963;
	st.shared.u32 	[%r219+640], %r964;
	st.shared.u32 	[%r219+768], %r965;
	st.shared.u32 	[%r219+896], %r966;
	st.shared.u32 	[%r219+1024], %r967;
	st.shared.u32 	[%r219+1152], %r968;
	st.shared.u32 	[%r219+1280], %r969;
	st.shared.u32 	[%r219+1408], %r970;
	st.shared.u32 	[%r219+1536], %r971;
	st.shared.u32 	[%r219+1664], %r972;
	st.shared.u32 	[%r219+1792], %r973;
	st.shared.u32 	[%r219+1920], %r974;
	st.shared.u32 	[%r219+2048], %r975;
	st.shared.u32 	[%r219+2176], %r976;
	st.shared.u32 	[%r219+2304], %r977;
	st.shared.u32 	[%r219+2432], %r978;
	st.shared.u32 	[%r219+2560], %r979;
	st.shared.u32 	[%r219+2688], %r980;
	st.shared.u32 	[%r219+2816], %r981;
	st.shared.u32 	[%r219+2944], %r982;
	bar.warp.sync 	-1;
	mad.lo.s32 	%r220, %r383, 92, %r219;
	ld.shared.v4.u32 	{%r221, %r222, %r223, %r224}, [%r220];
	ld.shared.v4.u32 	{%r225, %r226, %r227, %r228}, [%r220+16];
	ld.shared.v4.u32 	{%r229, %r230, %r231, %r232}, [%r220+32];
	ld.shared.v4.u32 	{%r233, %r234, %r235, %r236}, [%r220+48];
	ld.shared.v4.u32 	{%r237, %r238, %r239, %r240}, [%r220+64];
	ld.shared.v4.u32 	{%r241, %r242, %r243, %r244}, [%r220+80];
	bar.sync 	0;
	setp.ne.s32 	%p27, %r1, 0;
	@%p27 bra 	$L__BB4_88;
	max.s32 	%r590, %r221, %r222;
	max.s32 	%r591, %r590, %r223;
	max.s32 	%r592, %r224, %r225;
	max.s32 	%r593, %r592, %r226;
	max.s32 	%r594, %r227, %r228;
	max.s32 	%r595, %r594, %r229;
	max.s32 	%r596, %r230, %r231;
	max.s32 	%r597, %r596, %r232;
	max.s32 	%r598, %r233, %r234;
	max.s32 	%r599, %r598, %r235;
	max.s32 	%r600, %r236, %r237;
	max.s32 	%r601, %r600, %r238;
	max.s32 	%r602, %r239, %r240;
	max.s32 	%r603, %r602, %r241;
	max.s32 	%r604, %r242, %r243;
	max.s32 	%r605, %r604, %r244;
	max.s32 	%r606, %r591, %r593;
	max.s32 	%r607, %r606, %r595;
	max.s32 	%r608, %r597, %r599;
	max.s32 	%r609, %r608, %r601;
	max.s32 	%r610, %r603, %r605;
	max.s32 	%r611, %r607, %r609;
	max.s32 	%r561, %r611, %r610;
	mov.b32 	%r587, 1;
	mov.b32 	%r588, 0;
	mov.b32 	%r589, -1;
	// begin inline asm
	shfl.sync.up.b32 %r560, %r561, %r587, %r588, %r589;
	// end inline asm
	max.s32 	%r612, %r560, %r561;
	setp.lt.s32 	%p69, %r383, 1;
	selp.b32 	%r566, %r561, %r612, %p69;
	mov.b32 	%r567, 2;
	// begin inline asm
	shfl.sync.up.b32 %r565, %r566, %r567, %r588, %r589;
	// end inline asm
	max.s32 	%r613, %r565, %r566;
	setp.lt.s32 	%p70, %r383, 2;
	selp.b32 	%r571, %r566, %r613, %p70;
	mov.b32 	%r572, 4;
	// begin inline asm
	shfl.sync.up.b32 %r570, %r571, %r572, %r588, %r589;
	// end inline asm
	max.s32 	%r614, %r570, %r571;
	setp.lt.s32 	%p71, %r383, 4;
	selp.b32 	%r576, %r571, %r614, %p71;
	mov.b32 	%r577, 8;
	// begin inline asm
	shfl.sync.up.b32 %r575, %r576, %r577, %r588, %r589;
	// end inline asm
	max.s32 	%r615, %r575, %r576;
	setp.lt.s32 	%p72, %r383, 8;
	selp.b32 	%r581, %r576, %r615, %p72;
	mov.b32 	%r582, 16;
	// begin inline asm
	shfl.sync.up.b32 %r580, %r581, %r582, %r588, %r589;
	// end inline asm
	max.s32 	%r245, %r580, %r581;
	setp.lt.s32 	%p73, %r383, 16;
	selp.b32 	%r586, %r581, %r245, %p73;
	// begin inline asm
	shfl.sync.up.b32 %r585, %r586, %r587, %r588, %r589;
	// end inline asm
	setp.ne.s32 	%p74, %r383, 31;
	@%p74 bra 	$L__BB4_87;
	shl.b32 	%r616, %r218, 2;
	mov.u32 	%r617, _ZZN3cub18CUB_300001_SM_10006detail4scan16DeviceScanKernelINS2_10policy_hubIiiijN4cuda3__47maximumIiEEE10Policy1000EPiSB_NS0_13ScanTileStateIiLb1EEES8_NS0_8NullTypeEjiLb0ESE_EEvT0_T1_T2_iT3_T4_T5_E12temp_storage;
	add.s32 	%r618, %r617, %r616;
	st.shared.u32 	[%r618+16], %r245;
$L__BB4_87:
	bar.sync 	0;
	.pragma "used_bytes_mask 4095";
	ld.shared.v4.u32 	{%r619, %r620, %r621, %r622}, [_ZZN3cub18CUB_300001_SM_10006detail4scan16DeviceScanKernelINS2_10policy_hubIiiijN4cuda3__47maximumIiEEE10Policy1000EPiSB_NS0_13ScanTileStateIiLb1EEES8_NS0_8NullTypeEjiLb0ESE_EEvT0_T1_T2_iT3_T4_T5_E12temp_storage+16];
	max.s32 	%r623, %r619, %r620;
	setp.eq.s32 	%p75, %r218, 2;
	selp.b32 	%r624, %r623, %r619, %p75;
	max.s32 	%r625, %r623, %r621;
	setp.eq.s32 	%p76, %r218, 3;
	selp.b32 	%r626, %r625, %r624, %p76;
	setp.lt.u32 	%p77, %r143, 32;
	max.s32 	%r627, %r626, %r585;
	setp.eq.s32 	%p78, %r383, 0;
	selp.b32 	%r628, %r626, %r627, %p78;
	selp.b32 	%r629, %r585, %r628, %p77;
	setp.eq.s32 	%p79, %r143, 0;
	max.s32 	%r630, %r629, %r221;
	selp.b32 	%r991, %r221, %r630, %p79;
	max.s32 	%r992, %r991, %r222;
	max.s32 	%r993, %r992, %r223;
	max.s32 	%r994, %r993, %r224;
	max.s32 	%r995, %r994, %r225;
	max.s32 	%r996, %r995, %r226;
	max.s32 	%r997, %r996, %r227;
	max.s32 	%r998, %r997, %r228;
	max.s32 	%r999, %r998, %r229;
	max.s32 	%r1000, %r999, %r230;
	max.s32 	%r1001, %r1000, %r231;
	max.s32 	%r1002, %r1001, %r232;
	max.s32 	%r1003, %r1002, %r233;
	max.s32 	%r1004, %r1003, %r234;
	max.s32 	%r1005, %r1004, %r235;
	max.s32 	%r1006, %r1005, %r236;
	max.s32 	%r1007, %r1006, %r237;
	max.s32 	%r1008, %r1007, %r238;
	max.s32 	%r1009, %r1008, %r239;
	max.s32 	%r1010, %r1009, %r240;
	max.s32 	%r1011, %r1010, %r241;
	max.s32 	%r1012, %r1011, %r242;
	max.s32 	%r1013, %r1012, %r243;
	max.s32 	%r1014, %r1013, %r244;
	bra.uni 	$L__BB4_116;
$L__BB4_88:
	max.s32 	%r417, %r221, %r222;
	max.s32 	%r418, %r417, %r223;
	max.s32 	%r419, %r224, %r225;
	max.s32 	%r420, %r419, %r226;
	max.s32 	%r421, %r227, %r228;
	max.s32 	%r422, %r421, %r229;
	max.s32 	%r423, %r230, %r231;
	max.s32 	%r424, %r423, %r232;
	max.s32 	%r425, %r233, %r234;
	max.s32 	%r426, %r425, %r235;
	max.s32 	%r427, %r236, %r237;
	max.s32 	%r428, %r427, %r238;
	max.s32 	%r429, %r239, %r240;
	max.s32 	%r430, %r429, %r241;
	max.s32 	%r431, %r242, %r243;
	max.s32 	%r432, %r431, %r244;
	max.s32 	%r433, %r418, %r420;
	max.s32 	%r434, %r433, %r422;
	max.s32 	%r435, %r424, %r426;
	max.s32 	%r436, %r435, %r428;
	max.s32 	%r437, %r430, %r432;
	max.s32 	%r438, %r434, %r436;
	max.s32 	%r388, %r438, %r437;
	mov.b32 	%r414, 1;
	mov.b32 	%r415, 0;
	mov.b32 	%r416, -1;
	// begin inline asm
	shfl.sync.up.b32 %r387, %r388, %r414, %r415, %r416;
	// end inline asm
	max.s32 	%r439, %r387, %r388;
	setp.lt.s32 	%p28, %r383, 1;
	selp.b32 	%r393, %r388, %r439, %p28;
	mov.b32 	%r394, 2;
	// begin inline asm
	shfl.sync.up.b32 %r392, %r393, %r394, %r415, %r416;
	// end inline asm
	max.s32 	%r440, %r392, %r393;
	setp.lt.s32 	%p29, %r383, 2;
	selp.b32 	%r398, %r393, %r440, %p29;
	mov.b32 	%r399, 4;
	// begin inline asm
	shfl.sync.up.b32 %r397, %r398, %r399, %r415, %r416;
	// end inline asm
	max.s32 	%r441, %r397, %r398;
	setp.lt.s32 	%p30, %r383, 4;
	selp.b32 	%r403, %r398, %r441, %p30;
	mov.b32 	%r404, 8;
	// begin inline asm
	shfl.sync.up.b32 %r402, %r403, %r404, %r415, %r416;
	// end inline asm
	max.s32 	%r442, %r402, %r403;
	setp.lt.s32 	%p31, %r383, 8;
	selp.b32 	%r408, %r403, %r442, %p31;
	mov.b32 	%r409, 16;
	// begin inline asm
	shfl.sync.up.b32 %r407, %r408, %r409, %r415, %r416;
	// end inline asm
	max.s32 	%r271, %r407, %r408;
	setp.lt.s32 	%p32, %r383, 16;
	selp.b32 	%r413, %r408, %r271, %p32;
	// begin inline asm
	shfl.sync.up.b32 %r412, %r413, %r414, %r415, %r416;
	// end inline asm
	setp.ne.s32 	%p33, %r383, 31;
	@%p33 bra 	$L__BB4_90;
	shl.b32 	%r443, %r218, 2;
	mov.u32 	%r444, _ZZN3cub18CUB_300001_SM_10006detail4scan16DeviceScanKernelINS2_10policy_hubIiiijN4cuda3__47maximumIiEEE10Policy1000EPiSB_NS0_13ScanTileStateIiLb1EEES8_NS0_8NullTypeEjiLb0ESE_EEvT0_T1_T2_iT3_T4_T5_E12temp_storage;
	add.s32 	%r445, %r444, %r443;
	st.shared.u32 	[%r445+16], %r271;
$L__BB4_90:
	bar.sync 	0;
	ld.shared.v4.u32 	{%r446, %r447, %r448, %r449}, [_ZZN3cub18CUB_300001_SM_10006detail4scan16DeviceScanKernelINS2_10policy_hubIiiijN4cuda3__47maximumIiEEE10Policy1000EPiSB_NS0_13ScanTileStateIiLb1EEES8_NS0_8NullTypeEjiLb0ESE_EEvT0_T1_T2_iT3_T4_T5_E12temp_storage+16];
	max.s32 	%r450, %r446, %r447;
	setp.eq.s32 	%p34, %r218, 2;
	selp.b32 	%r451, %r450, %r446, %p34;
	max.s32 	%r452, %r450, %r448;
	setp.eq.s32 	%p35, %r218, 3;
	selp.b32 	%r453, %r452, %r451, %p35;
	max.s32 	%r273, %r452, %r449;
	setp.gt.u32 	%p36, %r143, 31;
	setp.lt.u32 	%p37, %r143, 32;
	max.s32 	%r454, %r453, %r412;
	setp.eq.s32 	%p38, %r383, 0;
	selp.b32 	%r990, %r453, %r454, %p38;
	selp.b32 	%r275, %r412, %r990, %p37;
	@%p36 bra 	$L__BB4_115;
	setp.ne.s32 	%p39, %r143, 0;
	mul.wide.s32 	%rd21, %r1, 8;
	add.s64 	%rd11, %rd3, %rd21;
	@%p39 bra 	$L__BB4_93;
	st.shared.u32 	[_ZZN3cub18CUB_300001_SM_10006detail4scan16DeviceScanKernelINS2_10policy_hubIiiijN4cuda3__47maximumIiEEE10Policy1000EPiSB_NS0_13ScanTileStateIiLb1EEES8_NS0_8NullTypeEjiLb0ESE_EEvT0_T1_T2_iT3_T4_T5_E12temp_storage+12], %r273;
	add.s64 	%rd22, %rd11, 256;
	mov.b32 	%r455, 100;
	// begin inline asm
	st.relaxed.gpu.v2.u32 [%rd22], {%r455, %r273};
	// end inline asm
$L__BB4_93:
	not.b32 	%r457, %r143;
	add.s32 	%r987, %r1, %r457;
	mov.u32 	%r277, %nctaid.x;
	setp.gt.u32 	%p40, %r277, 499;
	@%p40 bra 	$L__BB4_95;
	membar.cta;
	bra.uni 	$L__BB4_96;
$L__BB4_95:
	mov.b32 	%r458, 1245;
	// begin inline asm
	nanosleep.u32 %r458;
	// end inline asm
$L__BB4_96:
	mul.wide.s32 	%rd24, %r987, 8;
	add.s64 	%rd25, %rd3, %rd24;
	add.s64 	%rd23, %rd25, 256;
	// begin inline asm
	ld.relaxed.gpu.v2.u32 {%r988, %r984}, [%rd23];
	// end inline asm
$L__BB4_97:
	setp.eq.s32 	%p41, %r988, 99;
	mov.b32 	%r461, -1;
	vote.sync.any.pred 	%p42, %p41, %r461;
	not.pred 	%p43, %p42;
	@%p43 bra 	$L__BB4_102;
	@%p40 bra 	$L__BB4_100;
	membar.cta;
	bra.uni 	$L__BB4_101;
$L__BB4_100:
	mov.b32 	%r557, 648;
	// begin inline asm
	nanosleep.u32 %r557;
	// end inline asm
$L__BB4_101:
	// begin inline asm
	ld.relaxed.gpu.v2.u32 {%r988, %r984}, [%rd23];
	// end inline asm
	bra.uni 	$L__BB4_97;
$L__BB4_102:
	setp.eq.s32 	%p44, %r988, 101;
	mov.b32 	%r488, -1;
	vote.sync.ballot.b32 	%r489, %p44, %r488;
	// begin inline asm
	mov.u32 %r463, %lanemask_ge;
	// end inline asm
	and.b32  	%r490, %r489, %r463;
	or.b32  	%r491, %r490, -2147483648;
	add.s32 	%r492, %r491, -1;
	not.b32 	%r493, %r491;
	and.b32  	%r494, %r493, %r492;
	popc.b32 	%r467, %r494;
	mov.b32 	%r466, 1;
	// begin inline asm
	shfl.sync.down.b32 %r464, %r984, %r466, %r467, %r488;
	// end inline asm
	setp.lt.s32 	%p46, %r383, %r467;
	max.s32 	%r495, %r464, %r984;
	selp.b32 	%r470, %r495, %r984, %p46;
	mov.b32 	%r471, 2;
	// begin inline asm
	shfl.sync.down.b32 %r469, %r470, %r471, %r467, %r488;
	// end inline asm
	add.s32 	%r496, %r383, 2;
	setp.gt.s32 	%p47, %r496, %r467;
	max.s32 	%r497, %r469, %r470;
	selp.b32 	%r475, %r470, %r497, %p47;
	mov.b32 	%r476, 4;
	// begin inline asm
	shfl.sync.down.b32 %r474, %r475, %r476, %r467, %r488;
	// end inline asm
	add.s32 	%r498, %r383, 4;
	setp.gt.s32 	%p48, %r498, %r467;
	max.s32 	%r499, %r474, %r475;
	selp.b32 	%r480, %r475, %r499, %p48;
	mov.b32 	%r481, 8;
	// begin inline asm
	shfl.sync.down.b32 %r479, %r480, %r481, %r467, %r488;
	// end inline asm
	add.s32 	%r287, %r383, 8;
	setp.gt.s32 	%p49, %r287, %r467;
	max.s32 	%r500, %r479, %r480;
	selp.b32 	%r485, %r480, %r500, %p49;
	mov.b32 	%r486, 16;
	// begin inline asm
	shfl.sync.down.b32 %r484, %r485, %r486, %r467, %r488;
	// end inline asm
	add.s32 	%r501, %r383, 16;
	setp.gt.s32 	%p50, %r501, %r467;
	max.s32 	%r502, %r484, %r485;
	selp.b32 	%r985, %r485, %r502, %p50;
	add.s64 	%rd13, %rd3, 256;
$L__BB4_103:
	setp.ne.s32 	%p51, %r988, 101;
	mov.b32 	%r503, -1;
	vote.sync.all.pred 	%p52, %p51, %r503;
	not.pred 	%p53, %p52;
	@%p53 bra 	$L__BB4_111;
	mul.wide.s32 	%rd28, %r987, 8;
	add.s64 	%rd29, %rd13, %rd28;
	add.s64 	%rd27, %rd29, -256;
	// begin inline asm
	ld.relaxed.gpu.v2.u32 {%r988, %r989}, [%rd27];
	// end inline asm
$L__BB4_105:
	setp.eq.s32 	%p57, %r988, 99;
	mov.b32 	%r512, -1;
	vote.sync.any.pred 	%p58, %p57, %r512;
	not.pred 	%p59, %p58;
	@%p59 bra 	$L__BB4_110;
	@%p40 bra 	$L__BB4_108;
	membar.cta;
	bra.uni 	$L__BB4_109;
$L__BB4_108:
	mov.b32 	%r554, 648;
	// begin inline asm
	nanosleep.u32 %r554;
	// end inline asm
$L__BB4_109:
	// begin inline asm
	ld.relaxed.gpu.v2.u32 {%r988, %r989}, [%rd27];
	// end inline asm
	bra.uni 	$L__BB4_105;
$L__BB4_110:
	setp.eq.s32 	%p60, %r988, 101;
	mov.b32 	%r538, -1;
	vote.sync.ballot.b32 	%r539, %p60, %r538;
	and.b32  	%r540, %r539, %r463;
	or.b32  	%r541, %r540, -2147483648;
	add.s32 	%r542, %r541, -1;
	not.b32 	%r543, %r541;
	and.b32  	%r544, %r543, %r542;
	popc.b32 	%r517, %r544;
	mov.b32 	%r516, 1;
	// begin inline asm
	shfl.sync.down.b32 %r514, %r989, %r516, %r517, %r538;
	// end inline asm
	setp.lt.s32 	%p62, %r383, %r517;
	max.s32 	%r545, %r514, %r989;
	selp.b32 	%r520, %r545, %r989, %p62;
	mov.b32 	%r521, 2;
	// begin inline asm
	shfl.sync.down.b32 %r519, %r520, %r521, %r517, %r538;
	// end inline asm
	add.s32 	%r546, %r383, 2;
	setp.gt.s32 	%p63, %r546, %r517;
	max.s32 	%r547, %r519, %r520;
	selp.b32 	%r525, %r520, %r547, %p63;
	mov.b32 	%r526, 4;
	// begin inline asm
	shfl.sync.down.b32 %r524, %r525, %r526, %r517, %r538;
	// end inline asm
	add.s32 	%r548, %r383, 4;
	setp.gt.s32 	%p64, %r548, %r517;
	max.s32 	%r549, %r524, %r525;
	selp.b32 	%r530, %r525, %r549, %p64;
	mov.b32 	%r531, 8;
	// begin inline asm
	shfl.sync.down.b32 %r529, %r530, %r531, %r517, %r538;
	// end inline asm
	setp.gt.s32 	%p65, %r287, %r517;
	max.s32 	%r550, %r529, %r530;
	selp.b32 	%r535, %r530, %r550, %p65;
	mov.b32 	%r536, 16;
	// begin inline asm
	shfl.sync.down.b32 %r534, %r535, %r536, %r517, %r538;
	// end inline asm
	add.s32 	%r551, %r383, 16;
	setp.gt.s32 	%p66, %r551, %r517;
	max.s32 	%r552, %r534, %r535;
	selp.b32 	%r553, %r535, %r552, %p66;
	max.s32 	%r985, %r553, %r985;
	add.s32 	%r987, %r987, -32;
	bra.uni 	$L__BB4_103;
$L__BB4_111:
	@%p39 bra 	$L__BB4_113;
	max.s32 	%r506, %r985, %r273;
	add.s64 	%rd26, %rd11, 256;
	mov.b32 	%r505, 101;
	// begin inline asm
	st.relaxed.gpu.v2.u32 [%rd26], {%r505, %r506};
	// end inline asm
	st.shared.u32 	[_ZZN3cub18CUB_300001_SM_10006detail4scan16DeviceScanKernelINS2_10policy_hubIiiijN4cuda3__47maximumIiEEE10Policy1000EPiSB_NS0_13ScanTileStateIiLb1EEES8_NS0_8NullTypeEjiLb0ESE_EEvT0_T1_T2_iT3_T4_T5_E12temp_storage+4], %r985;
	st.shared.u32 	[_ZZN3cub18CUB_300001_SM_10006detail4scan16DeviceScanKernelINS2_10policy_hubIiiijN4cuda3__47maximumIiEEE10Policy1000EPiSB_NS0_13ScanTileStateIiLb1EEES8_NS0_8NullTypeEjiLb0ESE_EEvT0_T1_T2_iT3_T4_T5_E12temp_storage+8], %r506;
$L__BB4_113:
	setp.ne.s32 	%p55, %r383, 0;
	mov.u32 	%r990, %r275;
	@%p55 bra 	$L__BB4_115;
	st.shared.u32 	[_ZZN3cub18CUB_300001_SM_10006detail4scan16DeviceScanKernelINS2_10policy_hubIiiijN4cuda3__47maximumIiEEE10Policy1000EPiSB_NS0_13ScanTileStateIiLb1EEES8_NS0_8NullTypeEjiLb0ESE_EEvT0_T1_T2_iT3_T4_T5_E12temp_storage+36], %r985;
	mov.u32 	%r990, %r985;
$L__BB4_115:
	bar.sync 	0;
	ld.shared.u32 	%r507, [_ZZN3cub18CUB_300001_SM_10006detail4scan16DeviceScanKernelINS2_10policy_hubIiiijN4cuda3__47maximumIiEEE10Policy1000EPiSB_NS0_13ScanTileStateIiLb1EEES8_NS0_8NullTypeEjiLb0ESE_EEvT0_T1_T2_iT3_T4_T5_E12temp_storage+36];
	setp.eq.s32 	%p56, %r143, 0;
	max.s32 	%r508, %r507, %r990;
	selp.b32 	%r509, %r990, %r508, %p56;
	max.s32 	%r991, %r509, %r221;
	max.s32 	%r992, %r991, %r222;
	max.s32 	%r993, %r992, %r223;
	max.s32 	%r994, %r993, %r224;
	max.s32 	%r995, %r994, %r225;
	max.s32 	%r996, %r995, %r226;
	max.s32 	%r997, %r996, %r227;
	max.s32 	%r998, %r997, %r228;
	max.s32 	%r999, %r998, %r229;
	max.s32 	%r1000, %r999, %r230;
	max.s32 	%r1001, %r1000, %r231;
	max.s32 	%r1002, %r1001, %r232;
	max.s32 	%r1003, %r1002, %r233;
	max.s32 	%r1004, %r1003, %r234;
	max.s32 	%r1005, %r1004, %r235;
	max.s32 	%r1006, %r1005, %r236;
	max.s32 	%r1007, %r1006, %r237;
	max.s32 	%r1008, %r1007, %r238;
	max.s32 	%r1009, %r1008, %r239;
	max.s32 	%r1010, %r1009, %r240;
	max.s32 	%r1011, %r1010, %r241;
	max.s32 	%r1012, %r1011, %r242;
	max.s32 	%r1013, %r1012, %r243;
	max.s32 	%r1014, %r1013, %r244;
$L__BB4_116:
	bar.sync 	0;
	st.shared.v4.u32 	[%r220], {%r991, %r992, %r993, %r994};
	st.shared.v4.u32 	[%r220+16], {%r995, %r996, %r997, %r998};
	st.shared.v4.u32 	[%r220+32], {%r999, %r1000, %r1001, %r1002};
	st.shared.v4.u32 	[%r220+48], {%r1003, %r1004, %r1005, %r1006};
	st.shared.v4.u32 	[%r220+64], {%r1007, %r1008, %r1009, %r1010};
	st.shared.v4.u32 	[%r220+80], {%r1011, %r1012, %r1013, %r1014};
	bar.warp.sync 	-1;
	ld.shared.u32 	%r351, [%r219];
	ld.shared.u32 	%r352, [%r219+128];
	ld.shared.u32 	%r353, [%r219+256];
	ld.shared.u32 	%r354, [%r219+384];
	ld.shared.u32 	%r355, [%r219+512];
	ld.shared.u32 	%r356, [%r219+640];
	ld.shared.u32 	%r357, [%r219+768];
	ld.shared.u32 	%r358, [%r219+896];
	ld.shared.u32 	%r359, [%r219+1024];
	ld.shared.u32 	%r360, [%r219+1152];
	ld.shared.u32 	%r361, [%r219+1280];
	ld.shared.u32 	%r362, [%r219+1408];
	ld.shared.u32 	%r363, [%r219+1536];
	ld.shared.u32 	%r364, [%r219+1664];
	ld.shared.u32 	%r365, [%r219+1792];
	ld.shared.u32 	%r366, [%r219+1920];
	ld.shared.u32 	%r367, [%r219+2048];
	ld.shared.u32 	%r368, [%r219+2176];
	ld.shared.u32 	%r369, [%r219+2304];
	ld.shared.u32 	%r370, [%r219+2432];
	ld.shared.u32 	%r371, [%r219+2560];
	ld.shared.u32 	%r372, [%r219+2688];
	ld.shared.u32 	%r373, [%r219+2816];
	ld.shared.u32 	%r374, [%r219+2944];
	setp.ne.s32 	%p80, %r143, 0;
	@%p80 bra 	$L__BB4_118;
	st.volatile.shared.u32 	[_ZZN3cub18CUB_300001_SM_10006detail4scan16DeviceScanKernelINS2_10policy_hubIiiijN4cuda3__47maximumIiEEE10Policy1000EPiSB_NS0_13ScanTileStateIiLb1EEES8_NS0_8NullTypeEjiLb0ESE_EEvT0_T1_T2_iT3_T4_T5_E12temp_storage+12288], %r3;
$L__BB4_118:
	ld.param.u64 	%rd54, [_ZN3cub18CUB_300001_SM_10006detail4scan16DeviceScanKernelINS2_10policy_hubIiiijN4cuda3__47maximumIiEEE10Policy1000EPiSB_NS0_13ScanTileStateIiLb1EEES8_NS0_8NullTypeEjiLb0ESE_EEvT0_T1_T2_iT3_T4_T5__param_1];
	bar.sync 	0;
	ld.volatile.shared.u32 	%r375, [_ZZN3cub18CUB_300001_SM_10006detail4scan16DeviceScanKernelINS2_10policy_hubIiiijN4cuda3__47maximumIiEEE10Policy1000EPiSB_NS0_13ScanTileStateIiLb1EEES8_NS0_8NullTypeEjiLb0ESE_EEvT0_T1_T2_iT3_T4_T5_E12temp_storage+12288];
	setp.ge.s32 	%p81, %r145, %r375;
	cvt.u64.u32 	%rd32, %r145;
	add.s64 	%rd33, %rd32, %rd9;
	cvta.to.global.u64 	%rd34, %rd54;
	shl.b64 	%rd35, %rd33, 2;
	add.s64 	%rd15, %rd34, %rd35;
	@%p81 bra 	$L__BB4_120;
	st.global.u32 	[%rd15], %r351;
$L__BB4_120:
	setp.ge.s32 	%p82, %r148, %r375;
	@%p82 bra 	$L__BB4_122;
	st.global.u32 	[%rd15+128], %r352;
$L__BB4_122:
	setp.ge.s32 	%p83, %r151, %r375;
	@%p83 bra 	$L__BB4_124;
	st.global.u32 	[%rd15+256], %r353;
$L__BB4_124:
	setp.ge.s32 	%p84, %r154, %r375;
	@%p84 bra 	$L__BB4_126;
	st.global.u32 	[%rd15+384], %r354;
$L__BB4_126:
	setp.ge.s32 	%p85, %r157, %r375;
	@%p85 bra 	$L__BB4_128;
	st.global.u32 	[%rd15+512], %r355;
$L__BB4_128:
	setp.ge.s32 	%p86, %r160, %r375;
	@%p86 bra 	$L__BB4_130;
	st.global.u32 	[%rd15+640], %r356;
$L__BB4_130:
	setp.ge.s32 	%p87, %r163, %r375;
	@%p87 bra 	$L__BB4_132;
	st.global.u32 	[%rd15+768], %r357;
$L__BB4_132:
	setp.ge.s32 	%p88, %r166, %r375;
	@%p88 bra 	$L__BB4_134;
	st.global.u32 	[%rd15+896], %r358;
$L__BB4_134:
	setp.ge.s32 	%p89, %r169, %r375;
	@%p89 bra 	$L__BB4_136;
	st.global.u32 	[%rd15+1024], %r359;
$L__BB4_136:
	setp.ge.s32 	%p90, %r172, %r375;
	@%p90 bra 	$L__BB4_138;
	st.global.u32 	[%rd15+1152], %r360;
$L__BB4_138:
	setp.ge.s32 	%p91, %r175, %r375;
	@%p91 bra 	$L__BB4_140;
	st.global.u32 	[%rd15+1280], %r361;
$L__BB4_140:
	setp.ge.s32 	%p92, %r178, %r375;
	@%p92 bra 	$L__BB4_142;
	st.global.u32 	[%rd15+1408], %r362;
$L__BB4_142:
	setp.ge.s32 	%p93, %r181, %r375;
	@%p93 bra 	$L__BB4_144;
	st.global.u32 	[%rd15+1536], %r363;
$L__BB4_144:
	setp.ge.s32 	%p94, %r184, %r375;
	@%p94 bra 	$L__BB4_146;
	st.global.u32 	[%rd15+1664], %r364;
$L__BB4_146:
	setp.ge.s32 	%p95, %r187, %r375;
	@%p95 bra 	$L__BB4_148;
	st.global.u32 	[%rd15+1792], %r365;
$L__BB4_148:
	setp.ge.s32 	%p96, %r190, %r375;
	@%p96 bra 	$L__BB4_150;
	st.global.u32 	[%rd15+1920], %r366;
$L__BB4_150:
	setp.ge.s32 	%p97, %r193, %r375;
	@%p97 bra 	$L__BB4_152;
	st.global.u32 	[%rd15+2048], %r367;
$L__BB4_152:
	setp.ge.s32 	%p98, %r196, %r375;
	@%p98 bra 	$L__BB4_154;
	st.global.u32 	[%rd15+2176], %r368;
$L__BB4_154:
	setp.ge.s32 	%p99, %r199, %r375;
	@%p99 bra 	$L__BB4_156;
	st.global.u32 	[%rd15+2304], %r369;
$L__BB4_156:
	setp.ge.s32 	%p100, %r202, %r375;
	@%p100 bra 	$L__BB4_158;
	st.global.u32 	[%rd15+2432], %r370;
$L__BB4_158:
	setp.ge.s32 	%p101, %r205, %r375;
	@%p101 bra 	$L__BB4_160;
	st.global.u32 	[%rd15+2560], %r371;
$L__BB4_160:
	setp.ge.s32 	%p102, %r208, %r375;
	@%p102 bra 	$L__BB4_162;
	st.global.u32 	[%rd15+2688], %r372;
$L__BB4_162:
	setp.ge.s32 	%p103, %r211, %r375;
	@%p103 bra 	$L__BB4_164;
	st.global.u32 	[%rd15+2816], %r373;
$L__BB4_164:
	setp.ge.s32 	%p104, %r214, %r375;
	@%p104 bra 	$L__BB4_166;
	st.global.u32 	[%rd15+2944], %r374;
$L__BB4_166:
	ret;

}
	// .globl	_ZN3cub18CUB_300001_SM_10006detail4scan16DeviceScanKernelINS2_10policy_hubIiiimN4cuda3__47maximumIiEEE10Policy1000EPiSB_NS0_13ScanTileStateIiLb1EEES8_NS0_8NullTypeEmiLb0ESE_EEvT0_T1_T2_iT3_T4_T5_
.visible .entry _ZN3cub18CUB_300001_SM_10006detail4scan16DeviceScanKernelINS2_10policy_hubIiiimN4cuda3__47maximumIiEEE10Policy1000EPiSB_NS0_13ScanTileStateIiLb1EEES8_NS0_8NullTypeEmiLb0ESE_EEvT0_T1_T2_iT3_T4_T5_(
	.param .u64 .ptr .align 1 _ZN3cub18CUB_300001_SM_10006detail4scan16DeviceScanKernelINS2_10policy_hubIiiimN4cuda3__47maximumIiEEE10Policy1000EPiSB_NS0_13ScanTileStateIiLb1EEES8_NS0_8NullTypeEmiLb0ESE_EEvT0_T1_T2_iT3_T4_T5__param_0,
	.param .u64 .ptr .align 1 _ZN3cub18CUB_300001_SM_10006detail4scan16DeviceScanKernelINS2_10policy_hubIiiimN4cuda3__47maximumIiEEE10Policy1000EPiSB_NS0_13ScanTileStateIiLb1EEES8_NS0_8NullTypeEmiLb0ESE_EEvT0_T1_T2_iT3_T4_T5__param_1,
	.param .align 8 .b8 _ZN3cub18CUB_300001_SM_10006detail4scan16DeviceScanKernelINS2_10policy_hubIiiimN4cuda3__47maximumIiEEE10Policy1000EPiSB_NS0_13ScanTileStateIiLb1EEES8_NS0_8NullTypeEmiLb0ESE_EEvT0_T1_T2_iT3_T4_T5__param_2[8],
	.param .u32 _ZN3cub18CUB_300001_SM_10006detail4scan16DeviceScanKernelINS2_10policy_hubIiiimN4cuda3__47maximumIiEEE10Policy1000EPiSB_NS0_13ScanTileStateIiLb1EEES8_NS0_8NullTypeEmiLb0ESE_EEvT0_T1_T2_iT3_T4_T5__param_3,
	.param .align 1 .b8 _ZN3cub18CUB_300001_SM_10006detail4scan16DeviceScanKernelINS2_10policy_hubIiiimN4cuda3__47maximumIiEEE10Policy1000EPiSB_NS0_13ScanTileStateIiLb1EEES8_NS0_8NullTypeEmiLb0ESE_EEvT0_T1_T2_iT3_T4_T5__param_4[1],
	.param .align 1 .b8 _ZN3cub18CUB_300001_SM_10006detail4scan16DeviceScanKernelINS2_10policy_hubIiiimN4cuda3__47maximumIiEEE10Policy1000EPiSB_NS0_13ScanTileStateIiLb1EEES8_NS0_8NullTypeEmiLb0ESE_EEvT0_T1_T2_iT3_T4_T5__param_5[1],
	.param .u64 _ZN3cub18CUB_300001_SM_10006detail4scan16DeviceScanKernelINS2_10policy_hubIiiimN4cuda3__47maximumIiEEE10Policy1000EPiSB_NS0_13ScanTileStateIiLb1EEES8_NS0_8NullTypeEmiLb0ESE_EEvT0_T1_T2_iT3_T4_T5__param_6
)
.maxntid 128
{
	.reg .pred 	%p<159>;
	.reg .b32 	%r<1013>;
	.reg .b64 	%rd<56>;
	// demoted variable
	.shared .align 16 .b8 _ZZN3cub18CUB_300001_SM_10006detail4scan16DeviceScanKernelINS2_10policy_hubIiiimN4cuda3__47maximumIiEEE10Policy1000EPiSB_NS0_13ScanTileStateIiLb1EEES8_NS0_8NullTypeEmiLb0ESE_EEvT0_T1_T2_iT3_T4_T5_E12temp_storage[12304];
	ld.param.u64 	%rd3, [_ZN3cub18CUB_300001_SM_10006detail4scan16DeviceScanKernelINS2_10policy_hubIiiimN4cuda3__47maximumIiEEE10Policy1000EPiSB_NS0_13ScanTileStateIiLb1EEES8_NS0_8NullTypeEmiLb0ESE_EEvT0_T1_T2_iT3_T4_T5__param_2];
	ld.param.u64 	%rd18, [_ZN3cub18CUB_300001_SM_10006detail4scan16DeviceScanKernelINS2_10policy_hubIiiimN4cuda3__47maximumIiEEE10Policy1000EPiSB_NS0_13ScanTileStateIiLb1EEES8_NS0_8NullTypeEmiLb0ESE_EEvT0_T1_T2_iT3_T4_T5__param_0];
	ld.param.u64 	%rd17, [_ZN3cub18CUB_300001_SM_10006detail4scan16DeviceScanKernelINS2_10policy_hubIiiimN4cuda3__47maximumIiEEE10Policy1000EPiSB_NS0_13ScanTileStateIiLb1EEES8_NS0_8NullTypeEmiLb0ESE_EEvT0_T1_T2_iT3_T4_T5__param_1];
	ld.param.u32 	%r375, [_ZN3cub18CUB_300001_SM_10006detail4scan16DeviceScanKernelINS2_10policy_hubIiiimN4cuda3__47maximumIiEEE10Policy1000EPiSB_NS0_13ScanTileStateIiLb1EEES8_NS0_8NullTypeEmiLb0ESE_EEvT0_T1_T2_iT3_T4_T5__param_3];
	ld.param.u64 	%rd19, [_ZN3cub18CUB_300001_SM_10006detail4scan16DeviceScanKernelINS2_10policy_hubIiiimN4cuda3__47maximumIiEEE10Policy1000EPiSB_NS0_13ScanTileStateIiLb1EEES8_NS0_8NullTypeEmiLb0ESE_EEvT0_T1_T2_iT3_T4_T5__param_6];
	cvta.to.global.u64 	%rd1, %rd17;
	cvta.to.global.u64 	%rd2, %rd18;
	mov.u32 	%r376, %ctaid.x;
	add.s32 	%r1, %r375, %r376;
	mul.wide.s32 	%rd4, %r1, 3072;
	sub.s64 	%rd5, %rd19, %rd4;
	setp.lt.u64 	%p1, %rd5, 3073;
	@%p1 bra 	$L__BB5_35;
	mov.u32 	%r2, %tid.x;
	and.b32  	%r630, %r2, 31;
	and.b32  	%r631, %r2, 992;
	mul.lo.s32 	%r632, %r631, 24;
	or.b32  	%r633, %r632, %r630;
	cvt.u64.u32 	%rd38, %r633;
	add.s64 	%rd6, %rd4, %rd38;
	shl.b64 	%rd39, %rd6, 2;
	add.s64 	%rd40, %rd2, %rd39;
	ld.global.u32 	%r634, [%rd40];
	ld.global.u32 	%r635, [%rd40+128];
	ld.global.u32 	%r636, [%rd40+256];
	ld.global.u32 	%r637, [%rd40+384];
	ld.global.u32 	%r638, [%rd40+512];
	ld.global.u32 	%r639, [%rd40+640];
	ld.global.u32 	%r640, [%rd40+768];
	ld.global.u32 	%r641, [%rd40+896];
	ld.global.u32 	%r642, [%rd40+1024];
	ld.global.u32 	%r643, [%rd40+1152];
	ld.global.u32 	%r644, [%rd40+1280];
	ld.global.u32 	%r645, [%rd40+1408];
	ld.global.u32 	%r646, [%rd40+1536];
	ld.global.u32 	%r647, [%rd40+1664];
	ld.global.u32 	%r648, [%rd40+1792];
	ld.global.u32 	%r649, [%rd40+1920];
	ld.global.u32 	%r650, [%rd40+2048];
	ld.global.u32 	%r651, [%rd40+2176];
	ld.global.u32 	%r652, [%rd40+2304];
	ld.global.u32 	%r653, [%rd40+2432];
	ld.global.u32 	%r654, [%rd40+2560];
	ld.global.u32 	%r655, [%rd40+2688];
	ld.global.u32 	%r656, [%rd40+2816];
	ld.global.u32 	%r657, [%rd40+2944];
	// begin inline asm
	mov.u32 %r629, %laneid;
	// end inline asm
	shr.u32 	%r4, %r2, 5;
	mad.lo.s32 	%r658, %r4, 768, %r629;
	shl.b32 	%r659, %r658, 2;
	mov.u32 	%r660, _ZZN3cub18CUB_300001_SM_10006detail4scan16DeviceScanKernelINS2_10policy_hubIiiimN4cuda3__47maximumIiEEE10Policy1000EPiSB_NS0_13ScanTileStateIiLb1EEES8_NS0_8NullTypeEmiLb0ESE_EEvT0_T1_T2_iT3_T4_T5_E12temp_storage;
	add.s32 	%r5, %r660, %r659;
	st.shared.u32 	[%r5], %r634;
	st.shared.u32 	[%r5+128], %r635;
	st.shared.u32 	[%r5+256], %r636;
	st.shared.u32 	[%r5+384], %r637;
	st.shared.u32 	[%r5+512], %r638;
	st.shared.u32 	[%r5+640], %r639;
	st.shared.u32 	[%r5+768], %r640;
	st.shared.u32 	[%r5+896], %r641;
	st.shared.u32 	[%r5+1024], %r642;
	st.shared.u32 	[%r5+1152], %r643;
	st.shared.u32 	[%r5+1280], %r644;
	st.shared.u32 	[%r5+1408], %r645;
	st.shared.u32 	[%r5+1536], %r646;
	st.shared.u32 	[%r5+1664], %r647;
	st.shared.u32 	[%r5+1792], %r648;
	st.shared.u32 	[%r5+1920], %r649;
	st.shared.u32 	[%r5+2048], %r650;
	st.shared.u32 	[%r5+2176], %r651;
	st.shared.u32 	[%r5+2304], %r652;
	st.shared.u32 	[%r5+2432], %r653;
	st.shared.u32 	[%r5+2560], %r654;
	st.shared.u32 	[%r5+2688], %r655;
	st.shared.u32 	[%r5+2816], %r656;
	st.shared.u32 	[%r5+2944], %r657;
	bar.warp.sync 	-1;
	mad.lo.s32 	%r6, %r629, 92, %r5;
	ld.shared.v4.u32 	{%r7, %r8, %r9, %r10}, [%r6];
	ld.shared.v4.u32 	{%r11, %r12, %r13, %r14}, [%r6+16];
	ld.shared.v4.u32 	{%r15, %r16, %r17, %r18}, [%r6+32];
	ld.shared.v4.u32 	{%r19, %r20, %r21, %r22}, [%r6+48];
	ld.shared.v4.u32 	{%r23, %r24, %r25, %r26}, [%r6+64];
	ld.shared.v4.u32 	{%r27, %r28, %r29, %r30}, [%r6+80];
	bar.sync 	0;
	setp.ne.s32 	%p105, %r1, 0;
	@%p105 bra 	$L__BB5_6;
	max.s32 	%r858, %r7, %r8;
	max.s32 	%r859, %r858, %r9;
	max.s32 	%r860, %r10, %r11;
	max.s32 	%r861, %r860, %r12;
	max.s32 	%r862, %r13, %r14;
	max.s32 	%r863, %r862, %r15;
	max.s32 	%r864, %r16, %r17;
	max.s32 	%r865, %r864, %r18;
	max.s32 	%r866, %r19, %r20;
	max.s32 	%r867, %r866, %r21;
	max.s32 	%r868, %r22, %r23;
	max.s32 	%r869, %r868, %r24;
	max.s32 	%r870, %r25, %r26;
	max.s32 	%r871, %r870, %r27;
	max.s32 	%r872, %r28, %r29;
	max.s32 	%r873, %r872, %r30;
	max.s32 	%r874, %r859, %r861;
	max.s32 	%r875, %r874, %r863;
	max.s32 	%r876, %r865, %r867;
	max.s32 	%r877, %r876, %r869;
	max.s32 	%r878, %r871, %r873;
	max.s32 	%r879, %r875, %r877;
	max.s32 	%r829, %r879, %r878;
	mov.b32 	%r855, 1;
	mov.b32 	%r856, 0;
	mov.b32 	%r857, -1;
	// begin inline asm
	shfl.sync.up.b32 %r828, %r829, %r855, %r856, %r857;
	// end inline asm
	max.s32 	%r880, %r828, %r829;
	setp.lt.s32 	%p147, %r629, 1;
	selp.b32 	%r834, %r829, %r880, %p147;
	mov.b32 	%r835, 2;
	// begin inline asm
	shfl.sync.up.b32 %r833, %r834, %r835, %r856, %r857;
	// end inline asm
	max.s32 	%r881, %r833, %r834;
	setp.lt.s32 	%p148, %r629, 2;
	selp.b32 	%r839, %r834, %r881, %p148;
	mov.b32 	%r840, 4;
	// begin inline asm
	shfl.sync.up.b32 %r838, %r839, %r840, %r856, %r857;
	// end inline asm
	max.s32 	%r882, %r838, %r839;
	setp.lt.s32 	%p149, %r629, 4;
	selp.b32 	%r844, %r839, %r882, %p149;
	mov.b32 	%r845, 8;
	// begin inline asm
	shfl.sync.up.b32 %r843, %r844, %r845, %r856, %r857;
	// end inline asm
	max.s32 	%r883, %r843, %r844;
	setp.lt.s32 	%p150, %r629, 8;
	selp.b32 	%r849, %r844, %r883, %p150;
	mov.b32 	%r850, 16;
	// begin inline asm
	shfl.sync.up.b32 %r848, %r849, %r850, %r856, %r857;
	// end inline asm
	max.s32 	%r31, %r848, %r849;
	setp.lt.s32 	%p151, %r629, 16;
	selp.b32 	%r854, %r849, %r31, %p151;
	// begin inline asm
	shfl.sync.up.b32 %r853, %r854, %r855, %r856, %r857;
	// end inline asm
	setp.ne.s32 	%p152, %r629, 31;
	@%p152 bra 	$L__BB5_4;
	shl.b32 	%r884, %r4, 2;
	add.s32 	%r886, %r660, %r884;
	st.shared.u32 	[%r886+16], %r31;
$L__BB5_4:
	bar.sync 	0;
	ld.shared.v4.u32 	{%r887, %r888, %r889, %r890}, [_ZZN3cub18CUB_300001_SM_10006detail4scan16DeviceScanKernelINS2_10policy_hubIiiimN4cuda3__47maximumIiEEE10Policy1000EPiSB_NS0_13ScanTileStateIiLb1EEES8_NS0_8NullTypeEmiLb0ESE_EEvT0_T1_T2_iT3_T4_T5_E12temp_storage+16];
	max.s32 	%r891, %r887, %r888;
	setp.eq.s32 	%p153, %r4, 2;
	selp.b32 	%r892, %r891, %r887, %p153;
	max.s32 	%r893, %r891, %r889;
	setp.eq.s32 	%p154, %r4, 3;
	selp.b32 	%r894, %r893, %r892, %p154;
	max.s32 	%r33, %r893, %r890;
	setp.lt.u32 	%p155, %r2, 32;
	max.s32 	%r895, %r894, %r853;
	setp.eq.s32 	%p156, %r629, 0;
	selp.b32 	%r896, %r894, %r895, %p156;
	selp.b32 	%r897, %r853, %r896, %p155;
	setp.ne.s32 	%p157, %r2, 0;
	setp.eq.s32 	%p158, %r2, 0;
	max.s32 	%r956, %r897, %r7;
	selp.b32 	%r898, %r7, %r956, %p158;
	max.s32 	%r955, %r898, %r8;
	max.s32 	%r954, %r955, %r9;
	max.s32 	%r953, %r954, %r10;
	max.s32 	%r952, %r953, %r11;
	max.s32 	%r951, %r952, %r12;
	max.s32 	%r950, %r951, %r13;
	max.s32 	%r949, %r950, %r14;
	max.s32 	%r948, %r949, %r15;
	max.s32 	%r947, %r948, %r16;
	max.s32 	%r946, %r947, %r17;
	max.s32 	%r945, %r946, %r18;
	max.s32 	%r944, %r945, %r19;
	max.s32 	%r943, %r944, %r20;
	max.s32 	%r942, %r943, %r21;
	max.s32 	%r941, %r942, %r22;
	max.s32 	%r940, %r941, %r23;
	max.s32 	%r939, %r940, %r24;
	max.s32 	%r938, %r939, %r25;
	max.s32 	%r937, %r938, %r26;
	max.s32 	%r936, %r937, %r27;
	max.s32 	%r935, %r936, %r28;
	max.s32 	%r934, %r935, %r29;
	max.s32 	%r933, %r934, %r30;
	@%p157 bra 	$L__BB5_34;
	add.s64 	%rd52, %rd3, 256;
	mov.b32 	%r899, 101;
	// begin inline asm
	st.relaxed.gpu.v2.u32 [%rd52], {%r899, %r33};
	// end inline asm
	mov.u32 	%r956, %r7;
	bra.uni 	$L__BB5_34;
$L__BB5_6:
	max.s32 	%r691, %r7, %r8;
	max.s32 	%r692, %r691, %r9;
	max.s32 	%r693, %r10, %r11;
	max.s32 	%r694, %r693, %r12;
	max.s32 	%r695, %r13, %r14;
	max.s32 	%r696, %r695, %r15;
	max.s32 	%r697, %r16, %r17;
	max.s32 	%r698, %r697, %r18;
	max.s32 	%r699, %r19, %r20;
	max.s32 	%r700, %r699, %r21;
	max.s32 	%r701, %r22, %r23;
	max.s32 	%r702, %r701, %r24;
	max.s32 	%r703, %r25, %r26;
	max.s32 	%r704, %r703, %r27;
	max.s32 	%r705, %r28, %r29;
	max.s32 	%r706, %r705, %r30;
	max.s32 	%r707, %r692, %r694;
	max.s32 	%r708, %r707, %r696;
	max.s32 	%r709, %r698, %r700;
	max.s32 	%r710, %r709, %r702;
	max.s32 	%r711, %r704, %r706;
	max.s32 	%r712, %r708, %r710;
	max.s32 	%r662, %r712, %r711;
	mov.b32 	%r688, 1;
	mov.b32 	%r689, 0;
	mov.b32 	%r690, -1;
	// begin inline asm
	shfl.sync.up.b32 %r661, %r662, %r688, %r689, %r690;
	// end inline asm
	max.s32 	%r713, %r661, %r662;
	setp.lt.s32 	%p106, %r629, 1;
	selp.b32 	%r667, %r662, %r713, %p106;
	mov.b32 	%r668, 2;
	// begin inline asm
	shfl.sync.up.b32 %r666, %r667, %r668, %r689, %r690;
	// end inline asm
	max.s32 	%r714, %r666, %r667;
	setp.lt.s32 	%p107, %r629, 2;
	selp.b32 	%r672, %r667, %r714, %p107;
	mov.b32 	%r673, 4;
	// begin inline asm
	shfl.sync.up.b32 %r671, %r672, %r673, %r689, %r690;
	// end inline asm
	max.s32 	%r715, %r671, %r672;
	setp.lt.s32 	%p108, %r629, 4;
	selp.b32 	%r677, %r672, %r715, %p108;
	mov.b32 	%r678, 8;
	// begin inline asm
	shfl.sync.up.b32 %r676, %r677, %r678, %r689, %r690;
	// end inline asm
	max.s32 	%r716, %r676, %r677;
	setp.lt.s32 	%p109, %r629, 8;
	selp.b32 	%r682, %r677, %r716, %p109;
	mov.b32 	%r683, 16;
	// begin inline asm
	shfl.sync.up.b32 %r681, %r682, %r683, %r689, %r690;
	// end inline asm
	max.s32 	%r58, %r681, %r682;
	setp.lt.s32 	%p110, %r629, 16;
	selp.b32 	%r687, %r682, %r58, %p110;
	// begin inline asm
	shfl.sync.up.b32 %r686, %r687, %r688, %r689, %r690;
	// end inline asm
	setp.ne.s32 	%p111, %r629, 31;
	@%p111 bra 	$L__BB5_8;
	shl.b32 	%r717, %r4, 2;
	add.s32 	%r719, %r660, %r717;
	st.shared.u32 	[%r719+16], %r58;
$L__BB5_8:
	bar.sync 	0;
	ld.shared.v4.u32 	{%r720, %r721, %r722, %r723}, [_ZZN3cub18CUB_300001_SM_10006detail4scan16DeviceScanKernelINS2_10policy_hubIiiimN4cuda3__47maximumIiEEE10Policy1000EPiSB_NS0_13ScanTileStateIiLb1EEES8_NS0_8NullTypeEmiLb0ESE_EEvT0_T1_T2_iT3_T4_T5_E12temp_storage+16];
	max.s32 	%r724, %r720, %r721;
	setp.eq.s32 	%p112, %r4, 2;
	selp.b32 	%r725, %r724, %r720, %p112;
	max.s32 	%r726, %r724, %r722;
	setp.eq.s32 	%p113, %r4, 3;
	selp.b32 	%r727, %r726, %r725, %p113;
	max.s32 	%r60, %r726, %r723;
	setp.gt.u32 	%p114, %r2, 31;
	setp.lt.u32 	%p115, %r2, 32;
	max.s32 	%r728, %r727, %r686;
	setp.eq.s32 	%p116, %r629, 0;
	selp.b32 	%r932, %r727, %r728, %p116;
	selp.b32 	%r62, %r686, %r932, %p115;
	@%p114 bra 	$L__BB5_33;
	setp.ne.s32 	%p117, %r2, 0;
	mul.wide.s32 	%rd41, %r1, 8;
	add.s64 	%rd7, %rd3, %rd41;
	@%p117 bra 	$L__BB5_11;
	st.shared.u32 	[_ZZN3cub18CUB_300001_SM_10006detail4scan16DeviceScanKernelINS2_10policy_hubIiiimN4cuda3__47maximumIiEEE10Policy1000EPiSB_NS0_13ScanTileStateIiLb1EEES8_NS0_8NullTypeEmiLb0ESE_EEvT0_T1_T2_iT3_T4_T5_E12temp_storage+12], %r60;
	add.s64 	%rd42, %rd7, 256;
	mov.b32 	%r729, 100;
	// begin inline asm
	st.relaxed.gpu.v2.u32 [%rd42], {%r729, %r60};
	// end inline asm
$L__BB5_11:
	not.b32 	%r731, %r2;
	add.s32 	%r929, %r1, %r731;
	mov.u32 	%r64, %nctaid.x;
	setp.gt.u32 	%p118, %r64, 499;
	@%p118 bra 	$L__BB5_13;
	membar.cta;
	bra.uni 	$L__BB5_14;
$L__BB5_13:
	mov.b32 	%r732, 1245;
	// begin inline asm
	nanosleep.u32 %r732;
	// end inline asm
$L__BB5_14:
	mul.wide.s32 	%rd44, %r929, 8;
	add.s64 	%rd45, %rd3, %rd44;
	add.s64 	%rd43, %rd45, 256;
	// begin inline asm
	ld.relaxed.gpu.v2.u32 {%r930, %r926}, [%rd43];
	// end inline asm
$L__BB5_15:
	setp.eq.s32 	%p119, %r930, 99;
	mov.b32 	%r735, -1;
	vote.sync.any.pred 	%p120, %p119, %r735;
	not.pred 	%p121, %p120;
	@%p121 bra 	$L__BB5_20;
	setp.gt.u32 	%p146, %r64, 499;
	@%p146 bra 	$L__BB5_18;
	membar.cta;
	bra.uni 	$L__BB5_19;
$L__BB5_18:
	mov.b32 	%r825, 648;
	// begin inline asm
	nanosleep.u32 %r825;
	// end inline asm
$L__BB5_19:
	// begin inline asm
	ld.relaxed.gpu.v2.u32 {%r930, %r926}, [%rd43];
	// end inline asm
	bra.uni 	$L__BB5_15;
$L__BB5_20:
	setp.eq.s32 	%p122, %r930, 101;
	mov.b32 	%r762, -1;
	vote.sync.ballot.b32 	%r763, %p122, %r762;
	// begin inline asm
	mov.u32 %r737, %lanemask_ge;
	// end inline asm
	and.b32  	%r764, %r763, %r737;
	or.b32  	%r765, %r764, -2147483648;
	add.s32 	%r766, %r765, -1;
	not.b32 	%r767, %r765;
	and.b32  	%r768, %r767, %r766;
	popc.b32 	%r741, %r768;
	mov.b32 	%r740, 1;
	// begin inline asm
	shfl.sync.down.b32 %r738, %r926, %r740, %r741, %r762;
	// end inline asm
	setp.lt.s32 	%p124, %r629, %r741;
	max.s32 	%r769, %r738, %r926;
	selp.b32 	%r744, %r769, %r926, %p124;
	mov.b32 	%r745, 2;
	// begin inline asm
	shfl.sync.down.b32 %r743, %r744, %r745, %r741, %r762;
	// end inline asm
	add.s32 	%r74, %r629, 2;
	setp.gt.s32 	%p125, %r74, %r741;
	max.s32 	%r770, %r743, %r744;
	selp.b32 	%r749, %r744, %r770, %p125;
	mov.b32 	%r750, 4;
	// begin inline asm
	shfl.sync.down.b32 %r748, %r749, %r750, %r741, %r762;
	// end inline asm
	add.s32 	%r75, %r629, 4;
	setp.gt.s32 	%p126, %r75, %r741;
	max.s32 	%r771, %r748, %r749;
	selp.b32 	%r754, %r749, %r771, %p126;
	mov.b32 	%r755, 8;
	// begin inline asm
	shfl.sync.down.b32 %r753, %r754, %r755, %r741, %r762;
	// end inline asm
	add.s32 	%r76, %r629, 8;
	setp.gt.s32 	%p127, %r76, %r741;
	max.s32 	%r772, %r753, %r754;
	selp.b32 	%r759, %r754, %r772, %p127;
	mov.b32 	%r760, 16;
	// begin inline asm
	shfl.sync.down.b32 %r758, %r759, %r760, %r741, %r762;
	// end inline asm
	add.s32 	%r77, %r629, 16;
	setp.gt.s32 	%p128, %r77, %r741;
	max.s32 	%r773, %r758, %r759;
	selp.b32 	%r928, %r759, %r773, %p128;
	add.s64 	%rd9, %rd3, 256;
$L__BB5_21:
	setp.ne.s32 	%p129, %r930, 101;
	mov.b32 	%r774, -1;
	vote.sync.all.pred 	%p130, %p129, %r774;
	not.pred 	%p131, %p130;
	@%p131 bra 	$L__BB5_29;
	mul.wide.s32 	%rd48, %r929, 8;
	add.s64 	%rd49, %rd9, %rd48;
	add.s64 	%rd47, %rd49, -256;
	// begin inline asm
	ld.relaxed.gpu.v2.u32 {%r930, %r931}, [%rd47];
	// end inline asm
$L__BB5_23:
	setp.eq.s32 	%p135, %r930, 99;
	mov.b32 	%r783, -1;
	vote.sync.any.pred 	%p136, %p135, %r783;
	not.pred 	%p137, %p136;
	@%p137 bra 	$L__BB5_28;
	setp.gt.u32 	%p145, %r64, 499;
	@%p145 bra 	$L__BB5_26;
	membar.cta;
	bra.uni 	$L__BB5_27;
$L__BB5_26:
	mov.b32 	%r822, 648;
	// begin inline asm
	nanosleep.u32 %r822;
	// end inline asm
$L__BB5_27:
	// begin inline asm
	ld.relaxed.gpu.v2.u32 {%r930, %r931}, [%rd47];
	// end inline asm
	bra.uni 	$L__BB5_23;
$L__BB5_28:
	setp.eq.s32 	%p138, %r930, 101;
	mov.b32 	%r809, -1;
	vote.sync.ballot.b32 	%r810, %p138, %r809;
	and.b32  	%r811, %r810, %r737;
	or.b32  	%r812, %r811, -2147483648;
	add.s32 	%r813, %r812, -1;
	not.b32 	%r814, %r812;
	and.b32  	%r815, %r814, %r813;
	popc.b32 	%r788, %r815;
	mov.b32 	%r787, 1;
	// begin inline asm
	shfl.sync.down.b32 %r785, %r931, %r787, %r788, %r809;
	// end inline asm
	setp.lt.s32 	%p140, %r629, %r788;
	max.s32 	%r816, %r785, %r931;
	selp.b32 	%r791, %r816, %r931, %p140;
	mov.b32 	%r792, 2;
	// begin inline asm
	shfl.sync.down.b32 %r790, %r791, %r792, %r788, %r809;
	// end inline asm
	setp.gt.s32 	%p141, %r74, %r788;
	max.s32 	%r817, %r790, %r791;
	selp.b32 	%r796, %r791, %r817, %p141;
	mov.b32 	%r797, 4;
	// begin inline asm
	shfl.sync.down.b32 %r795, %r796, %r797, %r788, %r809;
	// end inline asm
	setp.gt.s32 	%p142, %r75, %r788;
	max.s32 	%r818, %r795, %r796;
	selp.b32 	%r801, %r796, %r818, %p142;
	mov.b32 	%r802, 8;
	// begin inline asm
	shfl.sync.down.b32 %r800, %r801, %r802, %r788, %r809;
	// end inline asm
	setp.gt.s32 	%p143, %r76, %r788;
	max.s32 	%r819, %r800, %r801;
	selp.b32 	%r806, %r801, %r819, %p143;
	mov.b32 	%r807, 16;
	// begin inline asm
	shfl.sync.down.b32 %r805, %r806, %r807, %r788, %r809;
	// end inline asm
	setp.gt.s32 	%p144, %r77, %r788;
	max.s32 	%r820, %r805, %r806;
	selp.b32 	%r821, %r806, %r820, %p144;
	max.s32 	%r928, %r821, %r928;
	add.s32 	%r929, %r929, -32;
	bra.uni 	$L__BB5_21;
$L__BB5_29:
	setp.ne.s32 	%p132, %r2, 0;
	@%p132 bra 	$L__BB5_31;
	max.s32 	%r777, %r928, %r60;
	add.s64 	%rd46, %rd7, 256;
	mov.b32 	%r776, 101;
	// begin inline asm
	st.relaxed.gpu.v2.u32 [%rd46], {%r776, %r777};
	// end inline asm
	st.shared.u32 	[_ZZN3cub18CUB_300001_SM_10006detail4scan16DeviceScanKernelINS2_10policy_hubIiiimN4cuda3__47maximumIiEEE10Policy1000EPiSB_NS0_13ScanTileStateIiLb1EEES8_NS0_8NullTypeEmiLb0ESE_EEvT0_T1_T2_iT3_T4_T5_E12temp_storage+4], %r928;
	st.shared.u32 	[_ZZN3cub18CUB_300001_SM_10006detail4scan16DeviceScanKernelINS2_10policy_hubIiiimN4cuda3__47maximumIiEEE10Policy1000EPiSB_NS0_13ScanTileStateIiLb1EEES8_NS0_8NullTypeEmiLb0ESE_EEvT0_T1_T2_iT3_T4_T5_E12temp_storage+8], %r777;
$L__BB5_31:
	setp.ne.s32 	%p133, %r629, 0;
	mov.u32 	%r932, %r62;
	@%p133 bra 	$L__BB5_33;
	st.shared.u32 	[_ZZN3cub18CUB_300001_SM_10006detail4scan16DeviceScanKernelINS2_10policy_hubIiiimN4cuda3__47maximumIiEEE10Policy1000EPiSB_NS0_13ScanTileStateIiLb1EEES8_NS0_8NullTypeEmiLb0ESE_EEvT0_T1_T2_iT3_T4_T5_E12temp_storage+36], %r928;
	mov.u32 	%r932, %r928;
$L__BB5_33:
	bar.sync 	0;
	ld.shared.u32 	%r778, [_ZZN3cub18CUB_300001_SM_10006detail4scan16DeviceScanKernelINS2_10policy_hubIiiimN4cuda3__47maximumIiEEE10Policy1000EPiSB_NS0_13ScanTileStateIiLb1EEES8_NS0_8NullTypeEmiLb0ESE_EEvT0_T1_T2_iT3_T4_T5_E12temp_storage+36];
	setp.eq.s32 	%p134, %r2, 0;
	max.s32 	%r779, %r778, %r932;
	selp.b32 	%r780, %r932, %r779, %p134;
	max.s32 	%r956, %r780, %r7;
	max.s32 	%r955, %r956, %r8;
	max.s32 	%r954, %r955, %r9;
	max.s32 	%r953, %r954, %r10;
	max.s32 	%r952, %r953, %r11;
	max.s32 	%r951, %r952, %r12;
	max.s32 	%r950, %r951, %r13;
	max.s32 	%r949, %r950, %r14;
	max.s32 	%r948, %r949, %r15;
	max.s32 	%r947, %r948, %r16;
	max.s32 	%r946, %r947, %r17;
	max.s32 	%r945, %r946, %r18;
	max.s32 	%r944, %r945, %r19;
	max.s32 	%r943, %r944, %r20;
	max.s32 	%r942, %r943, %r21;
	max.s32 	%r941, %r942, %r22;
	max.s32 	%r940, %r941, %r23;
	max.s32 	%r939, %r940, %r24;
	max.s32 	%r938, %r939, %r25;
	max.s32 	%r937, %r938, %r26;
	max.s32 	%r936, %r937, %r27;
	max.s32 	%r935, %r936, %r28;
	max.s32 	%r934, %r935, %r29;
	max.s32 	%r933, %r934, %r30;
$L__BB5_34:
	bar.sync 	0;
	st.shared.v4.u32 	[%r6], {%r956, %r955, %r954, %r953};
	st.shared.v4.u32 	[%r6+16], {%r952, %r951, %r950, %r949};
	st.shared.v4.u32 	[%r6+32], {%r948, %r947, %r946, %r945};
	st.shared.v4.u32 	[%r6+48], {%r944, %r943, %r942, %r941};
	st.shared.v4.u32 	[%r6+64], {%r940, %r939, %r938, %r937};
	st.shared.v4.u32 	[%r6+80], {%r936, %r935, %r934, %r933};
	bar.warp.sync 	-1;
	ld.shared.u32 	%r901, [%r5];
	ld.shared.u32 	%r902, [%r5+128];
	ld.shared.u32 	%r903, [%r5+256];
	ld.shared.u32 	%r904, [%r5+384];
	ld.shared.u32 	%r905, [%r5+512];
	ld.shared.u32 	%r906, [%r5+640];
	ld.shared.u32 	%r907, [%r5+768];
	ld.shared.u32 	%r908, [%r5+896];
	ld.shared.u32 	%r909, [%r5+1024];
	ld.shared.u32 	%r910, [%r5+1152];
	ld.shared.u32 	%r911, [%r5+1280];
	ld.shared.u32 	%r912, [%r5+1408];
	ld.shared.u32 	%r913, [%r5+1536];
	ld.shared.u32 	%r914, [%r5+1664];
	ld.shared.u32 	%r915, [%r5+1792];
	ld.shared.u32 	%r916, [%r5+1920];
	ld.shared.u32 	%r917, [%r5+2048];
	ld.shared.u32 	%r918, [%r5+2176];
	ld.shared.u32 	%r919, [%r5+2304];
	ld.shared.u32 	%r920, [%r5+2432];
	ld.shared.u32 	%r921, [%r5+2560];
	ld.shared.u32 	%r922, [%r5+2688];
	ld.shared.u32 	%r923, [%r5+2816];
	ld.shared.u32 	%r924, [%r5+2944];
	add.s64 	%rd54, %rd1, %rd39;
	st.global.u32 	[%rd54], %r901;
	st.global.u32 	[%rd54+128], %r902;
	st.global.u32 	[%rd54+256], %r903;
	st.global.u32 	[%rd54+384], %r904;
	st.global.u32 	[%rd54+512], %r905;
	st.global.u32 	[%rd54+640], %r906;
	st.global.u32 	[%rd54+768], %r907;
	st.global.u32 	[%rd54+896], %r908;
	st.global.u32 	[%rd54+1024], %r909;
	st.global.u32 	[%rd54+1152], %r910;
	st.global.u32 	[%rd54+1280], %r911;
	st.global.u32 	[%rd54+1408], %r912;
	st.global.u32 	[%rd54+1536], %r913;
	st.global.u32 	[%rd54+1664], %r914;
	st.global.u32 	[%rd54+1792], %r915;
	st.global.u32 	[%rd54+1920], %r916;
	st.global.u32 	[%rd54+2048], %r917;
	st.global.u32 	[%rd54+2176], %r918;
	st.global.u32 	[%rd54+2304], %r919;
	st.global.u32 	[%rd54+2432], %r920;
	st.global.u32 	[%rd54+2560], %r921;
	st.global.u32 	[%rd54+2688], %r922;
	st.global.u32 	[%rd54+2816], %r923;
	st.global.u32 	[%rd54+2944], %r924;
	bra.uni 	$L__BB5_166;
$L__BB5_35:
	setp.eq.s64 	%p2, %rd5, 0;
	@%p2 bra 	$L__BB5_166;
	cvt.u32.u64 	%r141, %rd5;
	shl.b64 	%rd20, %rd4, 2;
	add.s64 	%rd21, %rd2, %rd20;
	mov.u32 	%r142, %tid.x;
	ld.global.u32 	%r980, [%rd21];
	and.b32  	%r377, %r142, 31;
	and.b32  	%r378, %r142, 992;
	mul.lo.s32 	%r379, %r378, 24;
	or.b32  	%r144, %r379, %r377;
	setp.ge.u32 	%p3, %r144, %r141;
	shl.b32 	%r380, %r144, 2;
	cvt.u64.u32 	%rd22, %r380;
	add.s64 	%rd11, %rd21, %rd22;
	mov.u32 	%r957, %r980;
	@%p3 bra 	$L__BB5_38;
	ld.global.u32 	%r957, [%rd11];
$L__BB5_38:
	add.s32 	%r147, %r144, 32;
	setp.ge.u32 	%p4, %r147, %r141;
	mov.u32 	%r958, %r980;
	@%p4 bra 	$L__BB5_40;
	ld.global.u32 	%r958, [%rd11+128];
$L__BB5_40:
	add.s32 	%r150, %r144, 64;
	setp.ge.u32 	%p5, %r150, %r141;
	mov.u32 	%r959, %r980;
	@%p5 bra 	$L__BB5_42;
	ld.global.u32 	%r959, [%rd11+256];
$L__BB5_42:
	add.s32 	%r153, %r144, 96;
	setp.ge.u32 	%p6, %r153, %r141;
	mov.u32 	%r960, %r980;
	@%p6 bra 	$L__BB5_44;
	ld.global.u32 	%r960, [%rd11+384];
$L__BB5_44:
	add.s32 	%r156, %r144, 128;
	setp.ge.u32 	%p7, %r156, %r141;
	mov.u32 	%r961, %r980;
	@%p7 bra 	$L__BB5_46;
	ld.global.u32 	%r961, [%rd11+512];
$L__BB5_46:
	add.s32 	%r159, %r144, 160;
	setp.ge.u32 	%p8, %r159, %r141;
	mov.u32 	%r962, %r980;
	@%p8 bra 	$L__BB5_48;
	ld.global.u32 	%r962, [%rd11+640];
$L__BB5_48:
	add.s32 	%r162, %r144, 192;
	setp.ge.u32 	%p9, %r162, %r141;
	mov.u32 	%r963, %r980;
	@%p9 bra 	$L__BB5_50;
	ld.global.u32 	%r963, [%rd11+768];
$L__BB5_50:
	add.s32 	%r165, %r144, 224;
	setp.ge.u32 	%p10, %r165, %r141;
	mov.u32 	%r964, %r980;
	@%p10 bra 	$L__BB5_52;
	ld.global.u32 	%r964, [%rd11+896];
$L__BB5_52:
	add.s32 	%r168, %r144, 256;
	setp.ge.u32 	%p11, %r168, %r141;
	mov.u32 	%r965, %r980;
	@%p11 bra 	$L__BB5_54;
	ld.global.u32 	%r965, [%rd11+1024];
$L__BB5_54:
	add.s32 	%r171, %r144, 288;
	setp.ge.u32 	%p12, %r171, %r141;
	mov.u32 	%r966, %r980;
	@%p12 bra 	$L__BB5_56;
	ld.global.u32 	%r966, [%rd11+1152];
$L__BB5_56:
	add.s32 	%r174, %r144, 320;
	setp.ge.u32 	%p13, %r174, %r141;
	mov.u32 	%r967, %r980;
	@%p13 bra 	$L__BB5_58;
	ld.global.u32 	%r967, [%rd11+1280];
$L__BB5_58:
	add.s32 	%r177, %r144, 352;
	setp.ge.u32 	%p14, %r177, %r141;
	mov.u32 	%r968, %r980;
	@%p14 bra 	$L__BB5_60;
	ld.global.u32 	%r968, [%rd11+1408];
$L__BB5_60:
	add.s32 	%r180, %r144, 384;
	setp.ge.u32 	%p15, %r180, %r141;
	mov.u32 	%r969, %r980;
	@%p15 bra 	$L__BB5_62;
	ld.global.u32 	%r969, [%rd11+1536];
$L__BB5_62:
	add.s32 	%r183, %r144, 416;
	setp.ge.u32 	%p16, %r183, %r141;
	mov.u32 	%r970, %r980;
	@%p16 bra 	$L__BB5_64;
	ld.global.u32 	%r970, [%rd11+1664];
$L__BB5_64:
	add.s32 	%r186, %r144, 448;
	setp.ge.u32 	%p17, %r186, %r141;
	mov.u32 	%r971, %r980;
	@%p17 bra 	$L__BB5_66;
	ld.global.u32 	%r971, [%rd11+1792];
$L__BB5_66:
	add.s32 	%r189, %r144, 480;
	setp.ge.u32 	%p18, %r189, %r141;
	mov.u32 	%r972, %r980;
	@%p18 bra 	$L__BB5_68;
	ld.global.u32 	%r972, [%rd11+1920];
$L__BB5_68:
	add.s32 	%r192, %r144, 512;
	setp.ge.u32 	%p19, %r192, %r141;
	mov.u32 	%r973, %r980;
	@%p19 bra 	$L__BB5_70;
	ld.global.u32 	%r973, [%rd11+2048];
$L__BB5_70:
	add.s32 	%r195, %r144, 544;
	setp.ge.u32 	%p20, %r195, %r141;
	mov.u32 	%r974, %r980;
	@%p20 bra 	$L__BB5_72;
	ld.global.u32 	%r974, [%rd11+2176];
$L__BB5_72:
	add.s32 	%r198, %r144, 576;
	setp.ge.u32 	%p21, %r198, %r141;
	mov.u32 	%r975, %r980;
	@%p21 bra 	$L__BB5_74;
	ld.global.u32 	%r975, [%rd11+2304];
$L__BB5_74:
	add.s32 	%r201, %r144, 608;
	setp.ge.u32 	%p22, %r201, %r141;
	mov.u32 	%r976, %r980;
	@%p22 bra 	$L__BB5_76;
	ld.global.u32 	%r976, [%rd11+2432];
$L__BB5_76:
	add.s32 	%r204, %r144, 640;
	setp.ge.u32 	%p23, %r204, %r141;
	mov.u32 	%r977, %r980;
	@%p23 bra 	$L__BB5_78;
	ld.global.u32 	%r977, [%rd11+2560];
$L__BB5_78:
	add.s32 	%r207, %r144, 672;
	setp.ge.u32 	%p24, %r207, %r141;
	mov.u32 	%r978, %r980;
	@%p24 bra 	$L__BB5_80;
	ld.global.u32 	%r978, [%rd11+2688];
$L__BB5_80:
	add.s32 	%r210, %r144, 704;
	setp.ge.u32 	%p25, %r210, %r141;
	mov.u32 	%r979, %r980;
	@%p25 bra 	$L__BB5_82;
	ld.global.u32 	%r979, [%rd11+2816];
$L__BB5_82:
	add.s32 	%r213, %r144, 736;
	setp.ge.u32 	%p26, %r213, %r141;
	@%p26 bra 	$L__BB5_84;
	ld.global.u32 	%r980, [%rd11+2944];
$L__BB5_84:
	// begin inline asm
	mov.u32 %r381, %laneid;
	// end inline asm
	shr.u32 	%r217, %r142, 5;
	mad.lo.s32 	%r382, %r217, 768, %r381;
	shl.b32 	%r383, %r382, 2;
	mov.u32 	%r384, _ZZN3cub18CUB_300001_SM_10006detail4scan16DeviceScanKernelINS2_10policy_hubIiiimN4cuda3__47maximumIiEEE10Policy1000EPiSB_NS0_13ScanTileStateIiLb1EEES8_NS0_8NullTypeEmiLb0ESE_EEvT0_T1_T2_iT3_T4_T5_E12temp_storage;
	add.s32 	%r218, %r384, %r383;
	st.shared.u32 	[%r218], %r957;
	st.shared.u32 	[%r218+128], %r958;
	st.shared.u32 	[%r218+256], %r959;
	st.shared.u32 	[%r218+384], %r960;
	st.shared.u32 	[%r218+512], %r961;
	st.shared.u32 	[%r218+640], %r962;
	st.shared.u32 	[%r218+768], %r963;
	st.shared.u32 	[%r218+896], %r964;
	st.shared.u32 	[%r218+1024], %r965;
	st.shared.u32 	[%r218+1152], %r966;
	st.shared.u32 	[%r218+1280], %r967;
	st.shared.u32 	[%r218+1408], %r968;
	st.shared.u32 	[%r218+1536], %r969;
	st.shared.u32 	[%r218+1664], %r970;
	st.shared.u32 	[%r218+1792], %r971;
	st.shared.u32 	[%r218+1920], %r972;
	st.shared.u32 	[%r218+2048], %r973;
	st.shared.u32 	[%r218+2176], %r974;
	st.shared.u32 	[%r218+2304], %r975;
	st.shared.u32 	[%r218+2432], %r976;
	st.shared.u32 	[%r218+2560], %r977;
	st.shared.u32 	[%r218+2688], %r978;
	st.shared.u32 	[%r218+2816], %r979;
	st.shared.u32 	[%r218+2944], %r980;
	bar.warp.sync 	-1;
	mad.lo.s32 	%r219, %r381, 92, %r218;
	ld.shared.v4.u32 	{%r220, %r221, %r222, %r223}, [%r219];
	ld.shared.v4.u32 	{%r224, %r225, %r226, %r227}, [%r219+16];
	ld.shared.v4.u32 	{%r228, %r229, %r230, %r231}, [%r219+32];
	ld.shared.v4.u32 	{%r232, %r233, %r234, %r235}, [%r219+48];
	ld.shared.v4.u32 	{%r236, %r237, %r238, %r239}, [%r219+64];
	ld.shared.v4.u32 	{%r240, %r241, %r242, %r243}, [%r219+80];
	bar.sync 	0;
	setp.ne.s32 	%p27, %r1, 0;
	@%p27 bra 	$L__BB5_88;
	max.s32 	%r588, %r220, %r221;
	max.s32 	%r589, %r588, %r222;
	max.s32 	%r590, %r223, %r224;
	max.s32 	%r591, %r590, %r225;
	max.s32 	%r592, %r226, %r227;
	max.s32 	%r593, %r592, %r228;
	max.s32 	%r594, %r229, %r230;
	max.s32 	%r595, %r594, %r231;
	max.s32 	%r596, %r232, %r233;
	max.s32 	%r597, %r596, %r234;
	max.s32 	%r598, %r235, %r236;
	max.s32 	%r599, %r598, %r237;
	max.s32 	%r600, %r238, %r239;
	max.s32 	%r601, %r600, %r240;
	max.s32 	%r602, %r241, %r242;
	max.s32 	%r603, %r602, %r243;
	max.s32 	%r604, %r589, %r591;
	max.s32 	%r605, %r604, %r593;
	max.s32 	%r606, %r595, %r597;
	max.s32 	%r607, %r606, %r599;
	max.s32 	%r608, %r601, %r603;
	max.s32 	%r609, %r605, %r607;
	max.s32 	%r559, %r609, %r608;
	mov.b32 	%r585, 1;
	mov.b32 	%r586, 0;
	mov.b32 	%r587, -1;
	// begin inline asm
	shfl.sync.up.b32 %r558, %r559, %r585, %r586, %r587;
	// end inline asm
	max.s32 	%r610, %r558, %r559;
	setp.lt.s32 	%p69, %r381, 1;
	selp.b32 	%r564, %r559, %r610, %p69;
	mov.b32 	%r565, 2;
	// begin inline asm
	shfl.sync.up.b32 %r563, %r564, %r565, %r586, %r587;
	// end inline asm
	max.s32 	%r611, %r563, %r564;
	setp.lt.s32 	%p70, %r381, 2;
	selp.b32 	%r569, %r564, %r611, %p70;
	mov.b32 	%r570, 4;
	// begin inline asm
	shfl.sync.up.b32 %r568, %r569, %r570, %r586, %r587;
	// end inline asm
	max.s32 	%r612, %r568, %r569;
	setp.lt.s32 	%p71, %r381, 4;
	selp.b32 	%r574, %r569, %r612, %p71;
	mov.b32 	%r575, 8;
	// begin inline asm
	shfl.sync.up.b32 %r573, %r574, %r575, %r586, %r587;
	// end inline asm
	max.s32 	%r613, %r573, %r574;
	setp.lt.s32 	%p72, %r381, 8;
	selp.b32 	%r579, %r574, %r613, %p72;
	mov.b32 	%r580, 16;
	// begin inline asm
	shfl.sync.up.b32 %r578, %r579, %r580, %r586, %r587;
	// end inline asm
	max.s32 	%r244, %r578, %r579;
	setp.lt.s32 	%p73, %r381, 16;
	selp.b32 	%r584, %r579, %r244, %p73;
	// begin inline asm
	shfl.sync.up.b32 %r583, %r584, %r585, %r586, %r587;
	// end inline asm
	setp.ne.s32 	%p74, %r381, 31;
	@%p74 bra 	$L__BB5_87;
	shl.b32 	%r614, %r217, 2;
	mov.u32 	%r615, _ZZN3cub18CUB_300001_SM_10006detail4scan16DeviceScanKernelINS2_10policy_hubIiiimN4cuda3__47maximumIiEEE10Policy1000EPiSB_NS0_13ScanTileStateIiLb1EEES8_NS0_8NullTypeEmiLb0ESE_EEvT0_T1_T2_iT3_T4_T5_E12temp_storage;
	add.s32 	%r616, %r615, %r614;
	st.shared.u32 	[%r616+16], %r244;
$L__BB5_87:
	bar.sync 	0;
	.pragma "used_bytes_mask 4095";
	ld.shared.v4.u32 	{%r617, %r618, %r619, %r620}, [_ZZN3cub18CUB_300001_SM_10006detail4scan16DeviceScanKernelINS2_10policy_hubIiiimN4cuda3__47maximumIiEEE10Policy1000EPiSB_NS0_13ScanTileStateIiLb1EEES8_NS0_8NullTypeEmiLb0ESE_EEvT0_T1_T2_iT3_T4_T5_E12temp_storage+16];
	max.s32 	%r621, %r617, %r618;
	setp.eq.s32 	%p75, %r217, 2;
	selp.b32 	%r622, %r621, %r617, %p75;
	max.s32 	%r623, %r621, %r619;
	setp.eq.s32 	%p76, %r217, 3;
	selp.b32 	%r624, %r623, %r622, %p76;
	setp.lt.u32 	%p77, %r142, 32;
	max.s32 	%r625, %r624, %r583;
	setp.eq.s32 	%p78, %r381, 0;
	selp.b32 	%r626, %r624, %r625, %p78;
	selp.b32 	%r627, %r583, %r626, %p77;
	setp.eq.s32 	%p79, %r142, 0;
	max.s32 	%r628, %r627, %r220;
	selp.b32 	%r989, %r220, %r628, %p79;
	max.s32 	%r990, %r989, %r221;
	max.s32 	%r991, %r990, %r222;
	max.s32 	%r992, %r991, %r223;
	max.s32 	%r993, %r992, %r224;
	max.s32 	%r994, %r993, %r225;
	max.s32 	%r995, %r994, %r226;
	max.s32 	%r996, %r995, %r227;
	max.s32 	%r997, %r996, %r228;
	max.s32 	%r998, %r997, %r229;
	max.s32 	%r999, %r998, %r230;
	max.s32 	%r1000, %r999, %r231;
	max.s32 	%r1001, %r1000, %r232;
	max.s32 	%r1002, %r1001, %r233;
	max.s32 	%r1003, %r1002, %r234;
	max.s32 	%r1004, %r1003, %r235;
	max.s32 	%r1005, %r1004, %r236;
	max.s32 	%r1006, %r1005, %r237;
	max.s32 	%r1007, %r1006, %r238;
	max.s32 	%r1008, %r1007, %r239;
	max.s32 	%r1009, %r1008, %r240;
	max.s32 	%r1010, %r1009, %r241;
	max.s32 	%r1011, %r1010, %r242;
	max.s32 	%r1012, %r1011, %r243;
	bra.uni 	$L__BB5_116;
$L__BB5_88:
	max.s32 	%r415, %r220, %r221;
	max.s32 	%r416, %r415, %r222;
	max.s32 	%r417, %r223, %r224;
	max.s32 	%r418, %r417, %r225;
	max.s32 	%r419, %r226, %r227;
	max.s32 	%r420, %r419, %r228;
	max.s32 	%r421, %r229, %r230;
	max.s32 	%r422, %r421, %r231;
	max.s32 	%r423, %r232, %r233;
	max.s32 	%r424, %r423, %r234;
	max.s32 	%r425, %r235, %r236;
	max.s32 	%r426, %r425, %r237;
	max.s32 	%r427, %r238, %r239;
	max.s32 	%r428, %r427, %r240;
	max.s32 	%r429, %r241, %r242;
	max.s32 	%r430, %r429, %r243;
	max.s32 	%r431, %r416, %r418;
	max.s32 	%r432, %r431, %r420;
	max.s32 	%r433, %r422, %r424;
	max.s32 	%r434, %r433, %r426;
	max.s32 	%r435, %r428, %r430;
	max.s32 	%r436, %r432, %r434;
	max.s32 	%r386, %r436, %r435;
	mov.b32 	%r412, 1;
	mov.b32 	%r413, 0;
	mov.b32 	%r414, -1;
	// begin inline asm
	shfl.sync.up.b32 %r385, %r386, %r412, %r413, %r414;
	// end inline asm
	max.s32 	%r437, %r385, %r386;
	setp.lt.s32 	%p28, %r381, 1;
	selp.b32 	%r391, %r386, %r437, %p28;
	mov.b32 	%r392, 2;
	// begin inline asm
	shfl.sync.up.b32 %r390, %r391, %r392, %r413, %r414;
	// end inline asm
	max.s32 	%r438, %r390, %r391;
	setp.lt.s32 	%p29, %r381, 2;
	selp.b32 	%r396, %r391, %r438, %p29;
	mov.b32 	%r397, 4;
	// begin inline asm
	shfl.sync.up.b32 %r395, %r396, %r397, %r413, %r414;
	// end inline asm
	max.s32 	%r439, %r395, %r396;
	setp.lt.s32 	%p30, %r381, 4;
	selp.b32 	%r401, %r396, %r439, %p30;
	mov.b32 	%r402, 8;
	// begin inline asm
	shfl.sync.up.b32 %r400, %r401, %r402, %r413, %r414;
	// end inline asm
	max.s32 	%r440, %r400, %r401;
	setp.lt.s32 	%p31, %r381, 8;
	selp.b32 	%r406, %r401, %r440, %p31;
	mov.b32 	%r407, 16;
	// begin inline asm
	shfl.sync.up.b32 %r405, %r406, %r407, %r413, %r414;
	// end inline asm
	max.s32 	%r270, %r405, %r406;
	setp.lt.s32 	%p32, %r381, 16;
	selp.b32 	%r411, %r406, %r270, %p32;
	// begin inline asm
	shfl.sync.up.b32 %r410, %r411, %r412, %r413, %r414;
	// end inline asm
	setp.ne.s32 	%p33, %r381, 31;
	@%p33 bra 	$L__BB5_90;
	shl.b32 	%r441, %r217, 2;
	mov.u32 	%r442, _ZZN3cub18CUB_300001_SM_10006detail4scan16DeviceScanKernelINS2_10policy_hubIiiimN4cuda3__47maximumIiEEE10Policy1000EPiSB_NS0_13ScanTileStateIiLb1EEES8_NS0_8NullTypeEmiLb0ESE_EEvT0_T1_T2_iT3_T4_T5_E12temp_storage;
	add.s32 	%r443, %r442, %r441;
	st.shared.u32 	[%r443+16], %r270;
$L__BB5_90:
	bar.sync 	0;
	ld.shared.v4.u32 	{%r444, %r445, %r446, %r447}, [_ZZN3cub18CUB_300001_SM_10006detail4scan16DeviceScanKernelINS2_10policy_hubIiiimN4cuda3__47maximumIiEEE10Policy1000EPiSB_NS0_13ScanTileStateIiLb1EEES8_NS0_8NullTypeEmiLb0ESE_EEvT0_T1_T2_iT3_T4_T5_E12temp_storage+16];
	max.s32 	%r448, %r444, %r445;
	setp.eq.s32 	%p34, %r217, 2;
	selp.b32 	%r449, %r448, %r444, %p34;
	max.s32 	%r450, %r448, %r446;
	setp.eq.s32 	%p35, %r217, 3;
	selp.b32 	%r451, %r450, %r449, %p35;
	max.s32 	%r272, %r450, %r447;
	setp.gt.u32 	%p36, %r142, 31;
	setp.lt.u32 	%p37, %r142, 32;
	max.s32 	%r452, %r451, %r410;
	setp.eq.s32 	%p38, %r381, 0;
	selp.b32 	%r988, %r451, %r452, %p38;
	selp.b32 	%r274, %r410, %r988, %p37;
	@%p36 bra 	$L__BB5_115;
	setp.ne.s32 	%p39, %r142, 0;
	mul.wide.s32 	%rd23, %r1, 8;
	add.s64 	%rd12, %rd3, %rd23;
	@%p39 bra 	$L__BB5_93;
	st.shared.u32 	[_ZZN3cub18CUB_300001_SM_10006detail4scan16DeviceScanKernelINS2_10policy_hubIiiimN4cuda3__47maximumIiEEE10Policy1000EPiSB_NS0_13ScanTileStateIiLb1EEES8_NS0_8NullTypeEmiLb0ESE_EEvT0_T1_T2_iT3_T4_T5_E12temp_storage+12], %r272;
	add.s64 	%rd24, %rd12, 256;
	mov.b32 	%r453, 100;
	// begin inline asm
	st.relaxed.gpu.v2.u32 [%rd24], {%r453, %r272};
	// end inline asm
$L__BB5_93:
	not.b32 	%r455, %r142;
	add.s32 	%r985, %r1, %r455;
	mov.u32 	%r276, %nctaid.x;
	setp.gt.u32 	%p40, %r276, 499;
	@%p40 bra 	$L__BB5_95;
	membar.cta;
	bra.uni 	$L__BB5_96;
$L__BB5_95:
	mov.b32 	%r456, 1245;
	// begin inline asm
	nanosleep.u32 %r456;
	// end inline asm
$L__BB5_96:
	mul.wide.s32 	%rd26, %r985, 8;
	add.s64 	%rd27, %rd3, %rd26;
	add.s64 	%rd25, %rd27, 256;
	// begin inline asm
	ld.relaxed.gpu.v2.u32 {%r986, %r982}, [%rd25];
	// end inline asm
$L__BB5_97:
	setp.eq.s32 	%p41, %r986, 99;
	mov.b32 	%r459, -1;
	vote.sync.any.pred 	%p42, %p41, %r459;
	not.pred 	%p43, %p42;
	@%p43 bra 	$L__BB5_102;
	@%p40 bra 	$L__BB5_100;
	membar.cta;
	bra.uni 	$L__BB5_101;
$L__BB5_100:
	mov.b32 	%r555, 648;
	// begin inline asm
	nanosleep.u32 %r555;
	// end inline asm
$L__BB5_101:
	// begin inline asm
	ld.relaxed.gpu.v2.u32 {%r986, %r982}, [%rd25];
	// end inline asm
	bra.uni 	$L__BB5_97;
$L__BB5_102:
	setp.eq.s32 	%p44, %r986, 101;
	mov.b32 	%r486, -1;
	vote.sync.ballot.b32 	%r487, %p44, %r486;
	// begin inline asm
	mov.u32 %r461, %lanemask_ge;
	// end inline asm
	and.b32  	%r488, %r487, %r461;
	or.b32  	%r489, %r488, -2147483648;
	add.s32 	%r490, %r489, -1;
	not.b32 	%r491, %r489;
	and.b32  	%r492, %r491, %r490;
	popc.b32 	%r465, %r492;
	mov.b32 	%r464, 1;
	// begin inline asm
	shfl.sync.down.b32 %r462, %r982, %r464, %r465, %r486;
	// end inline asm
	setp.lt.s32 	%p46, %r381, %r465;
	max.s32 	%r493, %r462, %r982;
	selp.b32 	%r468, %r493, %r982, %p46;
	mov.b32 	%r469, 2;
	// begin inline asm
	shfl.sync.down.b32 %r467, %r468, %r469, %r465, %r486;
	// end inline asm
	add.s32 	%r494, %r381, 2;
	setp.gt.s32 	%p47, %r494, %r465;
	max.s32 	%r495, %r467, %r468;
	selp.b32 	%r473, %r468, %r495, %p47;
	mov.b32 	%r474, 4;
	// begin inline asm
	shfl.sync.down.b32 %r472, %r473, %r474, %r465, %r486;
	// end inline asm
	add.s32 	%r496, %r381, 4;
	setp.gt.s32 	%p48, %r496, %r465;
	max.s32 	%r497, %r472, %r473;
	selp.b32 	%r478, %r473, %r497, %p48;
	mov.b32 	%r479, 8;
	// begin inline asm
	shfl.sync.down.b32 %r477, %r478, %r479, %r465, %r486;
	// end inline asm
	add.s32 	%r286, %r381, 8;
	setp.gt.s32 	%p49, %r286, %r465;
	max.s32 	%r498, %r477, %r478;
	selp.b32 	%r483, %r478, %r498, %p49;
	mov.b32 	%r484, 16;
	// begin inline asm
	shfl.sync.down.b32 %r482, %r483, %r484, %r465, %r486;
	// end inline asm
	add.s32 	%r499, %r381, 16;
	setp.gt.s32 	%p50, %r499, %r465;
	max.s32 	%r500, %r482, %r483;
	selp.b32 	%r983, %r483, %r500, %p50;
	add.s64 	%rd14, %rd3, 256;
$L__BB5_103:
	setp.ne.s32 	%p51, %r986, 101;
	mov.b32 	%r501, -1;
	vote.sync.all.pred 	%p52, %p51, %r501;
	not.pred 	%p53, %p52;
	@%p53 bra 	$L__BB5_111;
	mul.wide.s32 	%rd30, %r985, 8;
	add.s64 	%rd31, %rd14, %rd30;
	add.s64 	%rd29, %rd31, -256;
	// begin inline asm
	ld.relaxed.gpu.v2.u32 {%r986, %r987}, [%rd29];
	// end inline asm
$L__BB5_105:
	setp.eq.s32 	%p57, %r986, 99;
	mov.b32 	%r510, -1;
	vote.sync.any.pred 	%p58, %p57, %r510;
	not.pred 	%p59, %p58;
	@%p59 bra 	$L__BB5_110;
	@%p40 bra 	$L__BB5_108;
	membar.cta;
	bra.uni 	$L__BB5_109;
$L__BB5_108:
	mov.b32 	%r552, 648;
	// begin inline asm
	nanosleep.u32 %r552;
	// end inline asm
$L__BB5_109:
	// begin inline asm
	ld.relaxed.gpu.v2.u32 {%r986, %r987}, [%rd29];
	// end inline asm
	bra.uni 	$L__BB5_105;
$L__BB5_110:
	setp.eq.s32 	%p60, %r986, 101;
	mov.b32 	%r536, -1;
	vote.sync.ballot.b32 	%r537, %p60, %r536;
	and.b32  	%r538, %r537, %r461;
	or.b32  	%r539, %r538, -2147483648;
	add.s32 	%r540, %r539, -1;
	not.b32 	%r541, %r539;
	and.b32  	%r542, %r541, %r540;
	popc.b32 	%r515, %r542;
	mov.b32 	%r514, 1;
	// begin inline asm
	shfl.sync.down.b32 %r512, %r987, %r514, %r515, %r536;
	// end inline asm
	setp.lt.s32 	%p62, %r381, %r515;
	max.s32 	%r543, %r512, %r987;
	selp.b32 	%r518, %r543, %r987, %p62;
	mov.b32 	%r519, 2;
	// begin inline asm
	shfl.sync.down.b32 %r517, %r518, %r519, %r515, %r536;
	// end inline asm
	add.s32 	%r544, %r381, 2;
	setp.gt.s32 	%p63, %r544, %r515;
	max.s32 	%r545, %r517, %r518;
	selp.b32 	%r523, %r518, %r545, %p63;
	mov.b32 	%r524, 4;
	// begin inline asm
	shfl.sync.down.b32 %r522, %r523, %r524, %r515, %r536;
	// end inline asm
	add.s32 	%r546, %r381, 4;
	setp.gt.s32 	%p64, %r546, %r515;
	max.s32 	%r547, %r522, %r523;
	selp.b32 	%r528, %r523, %r547, %p64;
	mov.b32 	%r529, 8;
	// begin inline asm
	shfl.sync.down.b32 %r527, %r528, %r529, %r515, %r536;
	// end inline asm
	setp.gt.s32 	%p65, %r286, %r515;
	max.s32 	%r548, %r527, %r528;
	selp.b32 	%r533, %r528, %r548, %p65;
	mov.b32 	%r534, 16;
	// begin inline asm
	shfl.sync.down.b32 %r532, %r533, %r534, %r515, %r536;
	// end inline asm
	add.s32 	%r549, %r381, 16;
	setp.gt.s32 	%p66, %r549, %r515;
	max.s32 	%r550, %r532, %r533;
	selp.b32 	%r551, %r533, %r550, %p66;
	max.s32 	%r983, %r551, %r983;
	add.s32 	%r985, %r985, -32;
	bra.uni 	$L__BB5_103;
$L__BB5_111:
	@%p39 bra 	$L__BB5_113;
	max.s32 	%r504, %r983, %r272;
	add.s64 	%rd28, %rd12, 256;
	mov.b32 	%r503, 101;
	// begin inline asm
	st.relaxed.gpu.v2.u32 [%rd28], {%r503, %r504};
	// end inline asm
	st.shared.u32 	[_ZZN3cub18CUB_300001_SM_10006detail4scan16DeviceScanKernelINS2_10policy_hubIiiimN4cuda3__47maximumIiEEE10Policy1000EPiSB_NS0_13ScanTileStateIiLb1EEES8_NS0_8NullTypeEmiLb0ESE_EEvT0_T1_T2_iT3_T4_T5_E12temp_storage+4], %r983;
	st.shared.u32 	[_ZZN3cub18CUB_300001_SM_10006detail4scan16DeviceScanKernelINS2_10policy_hubIiiimN4cuda3__47maximumIiEEE10Policy1000EPiSB_NS0_13ScanTileStateIiLb1EEES8_NS0_8NullTypeEmiLb0ESE_EEvT0_T1_T2_iT3_T4_T5_E12temp_storage+8], %r504;
$L__BB5_113:
	setp.ne.s32 	%p55, %r381, 0;
	mov.u32 	%r988, %r274;
	@%p55 bra 	$L__BB5_115;
	st.shared.u32 	[_ZZN3cub18CUB_300001_SM_10006detail4scan16DeviceScanKernelINS2_10policy_hubIiiimN4cuda3__47maximumIiEEE10Policy1000EPiSB_NS0_13ScanTileStateIiLb1EEES8_NS0_8NullTypeEmiLb0ESE_EEvT0_T1_T2_iT3_T4_T5_E12temp_storage+36], %r983;
	mov.u32 	%r988, %r983;
$L__BB5_115:
	bar.sync 	0;
	ld.shared.u32 	%r505, [_ZZN3cub18CUB_300001_SM_10006detail4scan16DeviceScanKernelINS2_10policy_hubIiiimN4cuda3__47maximumIiEEE10Policy1000EPiSB_NS0_13ScanTileStateIiLb1EEES8_NS0_8NullTypeEmiLb0ESE_EEvT0_T1_T2_iT3_T4_T5_E12temp_storage+36];
	setp.eq.s32 	%p56, %r142, 0;
	max.s32 	%r506, %r505, %r988;
	selp.b32 	%r507, %r988, %r506, %p56;
	max.s32 	%r989, %r507, %r220;
	max.s32 	%r990, %r989, %r221;
	max.s32 	%r991, %r990, %r222;
	max.s32 	%r992, %r991, %r223;
	max.s32 	%r993, %r992, %r224;
	max.s32 	%r994, %r993, %r225;
	max.s32 	%r995, %r994, %r226;
	max.s32 	%r996, %r995, %r227;
	max.s32 	%r997, %r996, %r228;
	max.s32 	%r998, %r997, %r229;
	max.s32 	%r999, %r998, %r230;
	max.s32 	%r1000, %r999, %r231;
	max.s32 	%r1001, %r1000, %r232;
	max.s32 	%r1002, %r1001, %r233;
	max.s32 	%r1003, %r1002, %r234;
	max.s32 	%r1004, %r1003, %r235;
	max.s32 	%r1005, %r1004, %r236;
	max.s32 	%r1006, %r1005, %r237;
	max.s32 	%r1007, %r1006, %r238;
	max.s32 	%r1008, %r1007, %r239;
	max.s32 	%r1009, %r1008, %r240;
	max.s32 	%r1010, %r1009, %r241;
	max.s32 	%r1011, %r1010, %r242;
	max.s32 	%r1012, %r1011, %r243;
$L__BB5_116:
	bar.sync 	0;
	st.shared.v4.u32 	[%r219], {%r989, %r990, %r991, %r992};
	st.shared.v4.u32 	[%r219+16], {%r993, %r994, %r995, %r996};
	st.shared.v4.u32 	[%r219+32], {%r997, %r998, %r999, %r1000};
	st.shared.v4.u32 	[%r219+48], {%r1001, %r1002, %r1003, %r1004};
	st.shared.v4.u32 	[%r219+64], {%r1005, %r1006, %r1007, %r1008};
	st.shared.v4.u32 	[%r219+80], {%r1009, %r1010, %r1011, %r1012};
	bar.warp.sync 	-1;
	ld.shared.u32 	%r350, [%r218];
	ld.shared.u32 	%r351, [%r218+128];
	ld.shared.u32 	%r352, [%r218+256];
	ld.shared.u32 	%r353, [%r218+384];
	ld.shared.u32 	%r354, [%r218+512];
	ld.shared.u32 	%r355, [%r218+640];
	ld.shared.u32 	%r356, [%r218+768];
	ld.shared.u32 	%r357, [%r218+896];
	ld.shared.u32 	%r358, [%r218+1024];
	ld.shared.u32 	%r359, [%r218+1152];
	ld.shared.u32 	%r360, [%r218+1280];
	ld.shared.u32 	%r361, [%r218+1408];
	ld.shared.u32 	%r362, [%r218+1536];
	ld.shared.u32 	%r363, [%r218+1664];
	ld.shared.u32 	%r364, [%r218+1792];
	ld.shared.u32 	%r365, [%r218+1920];
	ld.shared.u32 	%r366, [%r218+2048];
	ld.shared.u32 	%r367, [%r218+2176];
	ld.shared.u32 	%r368, [%r218+2304];
	ld.shared.u32 	%r369, [%r218+2432];
	ld.shared.u32 	%r370, [%r218+2560];
	ld.shared.u32 	%r371, [%r218+2688];
	ld.shared.u32 	%r372, [%r218+2816];
	ld.shared.u32 	%r373, [%r218+2944];
	setp.ne.s32 	%p80, %r142, 0;
	@%p80 bra 	$L__BB5_118;
	st.volatile.shared.u32 	[_ZZN3cub18CUB_300001_SM_10006detail4scan16DeviceScanKernelINS2_10policy_hubIiiimN4cuda3__47maximumIiEEE10Policy1000EPiSB_NS0_13ScanTileStateIiLb1EEES8_NS0_8NullTypeEmiLb0ESE_EEvT0_T1_T2_iT3_T4_T5_E12temp_storage+12288], %r141;
$L__BB5_118:
	ld.param.u64 	%rd55, [_ZN3cub18CUB_300001_SM_10006detail4scan16DeviceScanKernelINS2_10policy_hubIiiimN4cuda3__47maximumIiEEE10Policy1000EPiSB_NS0_13ScanTileStateIiLb1EEES8_NS0_8NullTypeEmiLb0ESE_EEvT0_T1_T2_iT3_T4_T5__param_1];
	bar.sync 	0;
	ld.volatile.shared.u32 	%r374, [_ZZN3cub18CUB_300001_SM_10006detail4scan16DeviceScanKernelINS2_10policy_hubIiiimN4cuda3__47maximumIiEEE10Policy1000EPiSB_NS0_13ScanTileStateIiLb1EEES8_NS0_8NullTypeEmiLb0ESE_EEvT0_T1_T2_iT3_T4_T5_E12temp_storage+12288];
	setp.ge.s32 	%p81, %r144, %r374;
	cvt.u64.u32 	%rd34, %r144;
	add.s64 	%rd35, %rd4, %rd34;
	cvta.to.global.u64 	%rd36, %rd55;
	shl.b64 	%rd37, %rd35, 2;
	add.s64 	%rd16, %rd36, %rd37;
	@%p81 bra 	$L__BB5_120;
	st.global.u32 	[%rd16], %r350;
$L__BB5_120:
	setp.ge.s32 	%p82, %r147, %r374;
	@%p82 bra 	$L__BB5_122;
	st.global.u32 	[%rd16+128], %r351;
$L__BB5_122:
	setp.ge.s32 	%p83, %r150, %r374;
	@%p83 bra 	$L__BB5_124;
	st.global.u32 	[%rd16+256], %r352;
$L__BB5_124:
	setp.ge.s32 	%p84, %r153, %r374;
	@%p84 bra 	$L__BB5_126;
	st.global.u32 	[%rd16+384], %r353;
$L__BB5_126:
	setp.ge.s32 	%p85, %r156, %r374;
	@%p85 bra 	$L__BB5_128;
	st.global.u32 	[%rd16+512], %r354;
$L__BB5_128:
	setp.ge.s32 	%p86, %r159, %r374;
	@%p86 bra 	$L__BB5_130;
	st.global.u32 	[%rd16+640], %r355;
$L__BB5_130:
	setp.ge.s32 	%p87, %r162, %r374;
	@%p87 bra 	$L__BB5_132;
	st.global.u32 	[%rd16+768], %r356;
$L__BB5_132:
	setp.ge.s32 	%p88, %r165, %r374;
	@%p88 bra 	$L__BB5_134;
	st.global.u32 	[%rd16+896], %r357;
$L__BB5_134:
	setp.ge.s32 	%p89, %r168, %r374;
	@%p89 bra 	$L__BB5_136;
	st.global.u32 	[%rd16+1024], %r358;
$L__BB5_136:
	setp.ge.s32 	%p90, %r171, %r374;
	@%p90 bra 	$L__BB5_138;
	st.global.u32 	[%rd16+1152], %r359;
$L__BB5_138:
	setp.ge.s32 	%p91, %r174, %r374;
	@%p91 bra 	$L__BB5_140;
	st.global.u32 	[%rd16+1280], %r360;
$L__BB5_140:
	setp.ge.s32 	%p92, %r177, %r374;
	@%p92 bra 	$L__BB5_142;
	st.global.u32 	[%rd16+1408], %r361;
$L__BB5_142:
	setp.ge.s32 	%p93, %r180, %r374;
	@%p93 bra 	$L__BB5_144;
	st.global.u32 	[%rd16+1536], %r362;
$L__BB5_144:
	setp.ge.s32 	%p94, %r183, %r374;
	@%p94 bra 	$L__BB5_146;
	st.global.u32 	[%rd16+1664], %r363;
$L__BB5_146:
	setp.ge.s32 	%p95, %r186, %r374;
	@%p95 bra 	$L__BB5_148;
	st.global.u32 	[%rd16+1792], %r364;
$L__BB5_148:
	setp.ge.s32 	%p96, %r189, %r374;
	@%p96 bra 	$L__BB5_150;
	st.global.u32 	[%rd16+1920], %r365;
$L__BB5_150:
	setp.ge.s32 	%p97, %r192, %r374;
	@%p97 bra 	$L__BB5_152;
	st.global.u32 	[%rd16+2048], %r366;
$L__BB5_152:
	setp.ge.s32 	%p98, %r195, %r374;
	@%p98 bra 	$L__BB5_154;
	st.global.u32 	[%rd16+2176], %r367;
$L__BB5_154:
	setp.ge.s32 	%p99, %r198, %r374;
	@%p99 bra 	$L__BB5_156;
	st.global.u32 	[%rd16+2304], %r368;
$L__BB5_156:
	setp.ge.s32 	%p100, %r201, %r374;
	@%p100 bra 	$L__BB5_158;
	st.global.u32 	[%rd16+2432], %r369;
$L__BB5_158:
	setp.ge.s32 	%p101, %r204, %r374;
	@%p101 bra 	$L__BB5_160;
	st.global.u32 	[%rd16+2560], %r370;
$L__BB5_160:
	setp.ge.s32 	%p102, %r207, %r374;
	@%p102 bra 	$L__BB5_162;
	st.global.u32 	[%rd16+2688], %r371;
$L__BB5_162:
	setp.ge.s32 	%p103, %r210, %r374;
	@%p103 bra 	$L__BB5_164;
	st.global.u32 	[%rd16+2816], %r372;
$L__BB5_164:
	setp.ge.s32 	%p104, %r213, %r374;
	@%p104 bra 	$L__BB5_166;
	st.global.u32 	[%rd16+2944], %r373;
$L__BB5_166:
	ret;

}


// ===== COMPILED SASS (sm_100) =====

	.target	sm_100

	.elftype	@"ET_EXEC"


//--------------------- .note.nv.tkinfo           --------------------------
	.section	.note.nv.tkinfo,"",@"SHT_NOTE"
	.sectionflags	@"SHF_NOTE_NV_TKINFO"
	.tkinfo
        /*0018*/ 	.word	0x00000002
        /*0030*/ 	.string	""
        /*0030*/ 	.string	"ptxas"
        /*0030*/ 	.string	"Cuda compilation tools, release 13.0, V13.0.88"
        /*0030*/ 	.string	"Build cuda_13.0.r13.0/compiler.36424714_0"
        /*0030*/ 	.string	"-arch sm_100 -m 64 "



//--------------------- .note.nv.cuinfo           --------------------------
	.section	.note.nv.cuinfo,"",@"SHT_NOTE"
	.sectionflags	@"SHF_NOTE_NV_CUINFO"
        /*0018*/ 	.short	0x0002
        /*001a*/ 	.short	0x0064
        /*001c*/ 	.short	0x0082
	.zero		2


//--------------------- .nv.info                  --------------------------
	.section	.nv.info,"",@"SHT_CUDA_INFO"
	.align	4


	//----- nvinfo : EIATTR_REGCOUNT
	.align		4
        /*0000*/ 	.byte	0x04, 0x2f
        /*0002*/ 	.short	(.L_46 - .L_45)
	.align		4
.L_45:
        /*0004*/ 	.word	index@(_ZN3cub18CUB_300001_SM_10006detail11EmptyKernelIvEEvv)
        /*0008*/ 	.word	0x00000004


	//----- nvinfo : EIATTR_FRAME_SIZE
	.align		4
.L_46:
        /*000c*/ 	.byte	0x04, 0x11
        /*000e*/ 	.short	(.L_48 - .L_47)
	.align		4
.L_47:
        /*0010*/ 	.word	index@(_ZN3cub18CUB_300001_SM_10006detail11EmptyKernelIvEEvv)
        /*0014*/ 	.word	0x00000000


	//----- nvinfo : EIATTR_REGCOUNT
	.align		4
.L_48:
        /*0018*/ 	.byte	0x04, 0x2f
        /*001a*/ 	.short	(.L_50 - .L_49)
	.align		4
.L_49:
        /*001c*/ 	.word	index@(_ZN3cub18CUB_300001_SM_10006detail8for_each13static_kernelINS2_12policy_hub_t12policy_500_tElN6thrust24THRUST_300001_SM_1000_NS8cuda_cub10__tabulate7functorIPi2P0IiElEEEEvT0_T1_)
        /*0020*/ 	.word	0x0000000c


	//----- nvinfo : EIATTR_FRAME_SIZE
	.align		4
.L_50:
        /*0024*/ 	.byte	0x04, 0x11
        /*0026*/ 	.short	(.L_52 - .L_51)
	.align		4
.L_51:
        /*0028*/ 	.word	index@(_ZN3cub18CUB_300001_SM_10006detail8for_each13static_kernelINS2_12policy_hub_t12policy_500_tElN6thrust24THRUST_300001_SM_1000_NS8cuda_cub10__tabulate7functorIPi2P0IiElEEEEvT0_T1_)
        /*002c*/ 	.word	0x00000000


	//----- nvinfo : EIATTR_REGCOUNT
	.align		4
.L_52:
        /*0030*/ 	.byte	0x04, 0x2f
        /*0032*/ 	.short	(.L_54 - .L_53)
	.align		4
.L_53:
        /*0034*/ 	.word	index@(_ZN3cub18CUB_300001_SM_10006detail8for_each13static_kernelINS2_12policy_hub_t12policy_500_tElN6thrust24THRUST_300001_SM_1000_NS8cuda_cub10__tabulate7functorIPi1PIiElEEEEvT0_T1_)
        /*0038*/ 	.word	0x0000000e


	//----- nvinfo : EIATTR_FRAME_SIZE
	.align		4
.L_54:
        /*003c*/ 	.byte	0x04, 0x11
        /*003e*/ 	.short	(.L_56 - .L_55)
	.align		4
.L_55:
        /*0040*/ 	.word	index@(_ZN3cub18CUB_300001_SM_10006detail8for_each13static_kernelINS2_12policy_hub_t12policy_500_tElN6thrust24THRUST_300001_SM_1000_NS8cuda_cub10__tabulate7functorIPi1PIiElEEEEvT0_T1_)
        /*0044*/ 	.word	0x00000000


	//----- nvinfo : EIATTR_REGCOUNT
	.align		4
.L_56:
        /*0048*/ 	.byte	0x04, 0x2f
        /*004a*/ 	.short	(.L_58 - .L_57)
	.align		4
.L_57:
        /*004c*/ 	.word	index@(_ZN3cub18CUB_300001_SM_10006detail4scan20DeviceScanInitKernelINS0_13ScanTileStateIiLb1EEEEEvT_i)
        /*0050*/ 	.word	0x00000008


	//----- nvinfo : EIATTR_FRAME_SIZE
	.align		4
.L_58:
        /*0054*/ 	.byte	0x04, 0x11
        /*0056*/ 	.short	(.L_60 - .L_59)
	.align		4
.L_59:
        /*0058*/ 	.word	index@(_ZN3cub18CUB_300001_SM_10006detail4scan20DeviceScanInitKernelINS0_13ScanTileStateIiLb1EEEEEvT_i)
        /*005c*/ 	.word	0x00000000


	//----- nvinfo : EIATTR_REGCOUNT
	.align		4
.L_60:
        /*0060*/ 	.byte	0x04, 0x2f
        /*0062*/ 	.short	(.L_62 - .L_61)
	.align		4
.L_61:
        /*0064*/ 	.word	index@(_ZN3cub18CUB_300001_SM_10006detail4scan16DeviceScanKernelINS2_10policy_hubIiiijN4cuda3__47maximumIiEEE10Policy1000EPiSB_NS0_13ScanTileStateIiLb1EEES8_NS0_8NullTypeEjiLb0ESE_EEvT0_T1_T2_iT3_T4_T5_)
        /*0068*/ 	.word	0x00000038


	//----- nvinfo : EIATTR_FRAME_SIZE
	.align		4
.L_62:
        /*006c*/ 	.byte	0x04, 0x11
        /*006e*/ 	.short	(.L_64 - .L_63)
	.align		4
.L_63:
        /*0070*/ 	.word	index@(_ZN3cub18CUB_300001_SM_10006detail4scan16DeviceScanKernelINS2_10policy_hubIiiijN4cuda3__47maximumIiEEE10Policy1000EPiSB_NS0_13ScanTileStateIiLb1EEES8_NS0_8NullTypeEjiLb0ESE_EEvT0_T1_T2_iT3_T4_T5_)
        /*0074*/ 	.word	0x00000000


	//----- nvinfo : EIATTR_REGCOUNT
	.align		4
.L_64:
        /*0078*/ 	.byte	0x04, 0x2f
        /*007a*/ 	.short	(.L_66 - .L_65)
	.align		4
.L_65:
        /*007c*/ 	.word	index@(_ZN3cub18CUB_300001_SM_10006detail4scan16DeviceScanKernelINS2_10policy_hubIiiimN4cuda3__47maximumIiEEE10Policy1000EPiSB_NS0_13ScanTileStateIiLb1EEES8_NS0_8NullTypeEmiLb0ESE_EEvT0_T1_T2_iT3_T4_T5_)
        /*0080*/ 	.word	0x00000038


	//----- nvinfo : EIATTR_FRAME_SIZE
	.align		4
.L_66:
        /*0084*/ 	.byte	0x04, 0x11
        /*0086*/ 	.short	(.L_68 - .L_67)
	.align		4
.L_67:
        /*0088*/ 	.word	index@(_ZN3cub18CUB_300001_SM_10006detail4scan16DeviceScanKernelINS2_10policy_hubIiiimN4cuda3__47maximumIiEEE10Policy1000EPiSB_NS0_13ScanTileStateIiLb1EEES8_NS0_8NullTypeEmiLb0ESE_EEvT0_T1_T2_iT3_T4_T5_)
        /*008c*/ 	.word	0x00000000


	//----- nvinfo : EIATTR_MIN_STACK_SIZE
	.align		4
.L_68:
        /*0090*/ 	.byte	0x04, 0x12
        /*0092*/ 	.short	(.L_70 - .L_69)
	.align		4
.L_69:
        /*0094*/ 	.word	index@(_ZN3cub18CUB_300001_SM_10006detail4scan16DeviceScanKernelINS2_10policy_hubIiiimN4cuda3__47maximumIiEEE10Policy1000EPiSB_NS0_13ScanTileStateIiLb1EEES8_NS0_8NullTypeEmiLb0ESE_EEvT0_T1_T2_iT3_T4_T5_)
        /*0098*/ 	.word	0x00000000


	//----- nvinfo : EIATTR_MIN_STACK_SIZE
	.align		4
.L_70:
        /*009c*/ 	.byte	0x04, 0x12
        /*009e*/ 	.short	(.L_72 - .L_71)
	.align		4
.L_71:
        /*00a0*/ 	.word	index@(_ZN3cub18CUB_300001_SM_10006detail4scan16DeviceScanKernelINS2_10policy_hubIiiijN4cuda3__47maximumIiEEE10Policy1000EPiSB_NS0_13ScanTileStateIiLb1EEES8_NS0_8NullTypeEjiLb0ESE_EEvT0_T1_T2_iT3_T4_T5_)
        /*00a4*/ 	.word	0x00000000


	//----- nvinfo : EIATTR_MIN_STACK_SIZE
	.align		4
.L_72:
        /*00a8*/ 	.byte	0x04, 0x12
        /*00aa*/ 	.short	(.L_74 - .L_73)
	.align		4
.L_73:
        /*00ac*/ 	.word	index@(_ZN3cub18CUB_300001_SM_10006detail4scan20DeviceScanInitKernelINS0_13ScanTileStateIiLb1EEEEEvT_i)
        /*00b0*/ 	.word	0x00000000


	//----- nvinfo : EIATTR_MIN_STACK_SIZE
	.align		4
.L_74:
        /*00b4*/ 	.byte	0x04, 0x12
        /*00b6*/ 	.short	(.L_76 - .L_75)
	.align		4
.L_75:
        /*00b8*/ 	.word	index@(_ZN3cub18CUB_300001_SM_10006detail8for_each13static_kernelINS2_12policy_hub_t12policy_500_tElN6thrust24THRUST_300001_SM_1000_NS8cuda_cub10__tabulate7functorIPi1PIiElEEEEvT0_T1_)
        /*00bc*/ 	.word	0x00000000


	//----- nvinfo : EIATTR_MIN_STACK_SIZE
	.align		4
.L_76:
        /*00c0*/ 	.byte	0x04, 0x12
        /*00c2*/ 	.short	(.L_78 - .L_77)
	.align		4
.L_77:
        /*00c4*/ 	.word	index@(_ZN3cub18CUB_300001_SM_10006detail8for_each13static_kernelINS2_12policy_hub_t12policy_500_tElN6thrust24THRUST_300001_SM_1000_NS8cuda_cub10__tabulate7functorIPi2P0IiElEEEEvT0_T1_)
        /*00c8*/ 	.word	0x00000000


	//----- nvinfo : EIATTR_MIN_STACK_SIZE
	.align		4
.L_78:
        /*00cc*/ 	.byte	0x04, 0x12
        /*00ce*/ 	.short	(.L_80 - .L_79)
	.align		4
.L_79:
        /*00d0*/ 	.word	index@(_ZN3cub18CUB_300001_SM_10006detail11EmptyKernelIvEEvv)
        /*00d4*/ 	.word	0x00000000
.L_80:


//--------------------- .nv.compat                --------------------------
	.section	.nv.compat,"",@"SHT_CUDA_COMPAT_INFO"
	.align	4
        /*0000*/ 	.byte	0x02, 0x09, 0x00, 0x00, 0x02, 0x02, 0x01, 0x00, 0x02, 0x05, 0x05, 0x00, 0x03, 0x07, 0x01, 0x01
        /*0010*/ 	.byte	0x02, 0x03, 0x00, 0x00, 0x02, 0x06, 0x01, 0x00, 0x04, 0x0b, 0x08, 0x00, 0x09, 0x00, 0x00, 0x00
        /*0020*/ 	.byte	0x00, 0x00, 0x00, 0x00


//--------------------- .nv.info._ZN3cub18CUB_300001_SM_10006detail4scan16DeviceScanKernelINS2_10policy_hubIiiimN4cuda3__47maximumIiEEE10Policy1000EPiSB_NS0_13ScanTileStateIiLb1EEES8_NS0_8NullTypeEmiLb0ESE_EEvT0_T1_T2_iT3_T4_T5_ --------------------------
	.section	.nv.info._ZN3cub18CUB_300001_SM_10006detail4scan16DeviceScanKernelINS2_10policy_hubIiiimN4cuda3__47maximumIiEEE10Policy1000EPiSB_NS0_13ScanTileStateIiLb1EEES8_NS0_8NullTypeEmiLb0ESE_EEvT0_T1_T2_iT3_T4_T5_,"",@"SHT_CUDA_INFO"
	.sectionflags	@""
	.align	4


	//----- nvinfo : EIATTR_CUDA_API_VERSION
	.align		4
        /*0000*/ 	.byte	0x04, 0x37
        /*0002*/ 	.short	(.L_82 - .L_81)
.L_81:
        /*0004*/ 	.word	0x00000082


	//----- nvinfo : EIATTR_KPARAM_INFO
	.align		4
.L_82:
        /*0008*/ 	.byte	0x04, 0x17
        /*000a*/ 	.short	(.L_84 - .L_83)
.L_83:
        /*000c*/ 	.word	0x00000000
        /*0010*/ 	.short	0x0006
        /*0012*/ 	.short	0x0020
        /*0014*/ 	.byte	0x00, 0xf0, 0x21, 0x00


	//----- nvinfo : EIATTR_KPARAM_INFO
	.align		4
.L_84:
        /*0018*/ 	.byte	0x04, 0x17
        /*001a*/ 	.short	(.L_86 - .L_85)
.L_85:
        /*001c*/ 	.word	0x00000000
        /*0020*/ 	.short	0x0005
        /*0022*/ 	.short	0x001d
        /*0024*/ 	.byte	0x00, 0xf0, 0x05, 0x00


	//----- nvinfo : EIATTR_KPARAM_INFO
	.align		4
.L_86:
        /*0028*/ 	.byte	0x04, 0x17
        /*002a*/ 	.short	(.L_88 - .L_87)
.L_87:
        /*002c*/ 	.word	0x00000000
        /*0030*/ 	.short	0x0004
        /*0032*/ 	.short	0x001c
        /*0034*/ 	.byte	0x00, 0xf0, 0x05, 0x00


	//----- nvinfo : EIATTR_KPARAM_INFO
	.align		4
.L_88:
        /*0038*/ 	.byte	0x04, 0x17
        /*003a*/ 	.short	(.L_90 - .L_89)
.L_89:
        /*003c*/ 	.word	0x00000000
        /*0040*/ 	.short	0x0003
        /*0042*/ 	.short	0x0018
        /*0044*/ 	.byte	0x00, 0xf0, 0x11, 0x00


	//----- nvinfo : EIATTR_KPARAM_INFO
	.align		4
.L_90:
        /*0048*/ 	.byte	0x04, 0x17
        /*004a*/ 	.short	(.L_92 - .L_91)
.L_91:
        /*004c*/ 	.word	0x00000000
        /*0050*/ 	.short	0x0002
        /*0052*/ 	.short	0x0010
        /*0054*/ 	.byte	0x00, 0xf0, 0x21, 0x00


	//----- nvinfo : EIATTR_KPARAM_INFO
	.align		4
.L_92:
        /*0058*/ 	.byte	0x04, 0x17
        /*005a*/ 	.short	(.L_94 - .L_93)
.L_93:
        /*005c*/ 	.word	0x00000000
        /*0060*/ 	.short	0x0001
        /*0062*/ 	.short	0x0008
        /*0064*/ 	.byte	0x00, 0xf5, 0x21, 0x00


	//----- nvinfo : EIATTR_KPARAM_INFO
	.align		4
.L_94:
        /*0068*/ 	.byte	0x04, 0x17
        /*006a*/ 	.short	(.L_96 - .L_95)
.L_95:
        /*006c*/ 	.word	0x00000000
        /*0070*/ 	.short	0x0000
        /*0072*/ 	.short	0x0000
        /*0074*/ 	.byte	0x00, 0xf5, 0x21, 0x00


	//----- nvinfo : EIATTR_SPARSE_MMA_MASK
	.align		4
.L_96:
        /*0078*/ 	.byte	0x03, 0x50
        /*007a*/ 	.short	0x0000


	//----- nvinfo : EIATTR_MAXREG_COUNT
	.align		4
        /*007c*/ 	.byte	0x03, 0x1b
        /*007e*/ 	.short	0x00ff


	//----- nvinfo : EIATTR_NUM_BARRIERS
	.align		4
        /*0080*/ 	.byte	0x02, 0x4c
        /*0082*/ 	.byte	0x01
	.zero		1


	//----- nvinfo : EIATTR_MERCURY_ISA_VERSION
	.align		4
        /*0084*/ 	.byte	0x03, 0x5f
        /*0086*/ 	.short	0x0101


	//----- nvinfo : EIATTR_UNUSED_LOAD_BYTE_OFFSET
	.align		4
        /*0088*/ 	.byte	0x04, 0x44
        /*008a*/ 	.short	(.L_98 - .L_97)


	//   ....[0]....
.L_97:
        /*008c*/ 	.word	0x00002770
        /*0090*/ 	.word	0x00000fff


	//----- nvinfo : EIATTR_COOP_GROUP_MASK_REGIDS
	.align		4
.L_98:
        /*0094*/ 	.byte	0x04, 0x29
        /*0096*/ 	.short	(.L_100 - .L_99)


	//   ....[0]....
.L_99:
        /*0098*/ 	.word	0xffffffff


	//   ....[1]....
        /*009c*/ 	.word	0xffffffff


	//   ....[2]....
        /*00a0*/ 	.word	0xffffffff


	//   ....[3]....
        /*00a4*/ 	.word	0xffffffff


	//   ....[4]....
        /*00a8*/ 	.word	0xffffffff


	//   ....[5]....
        /*00ac*/ 	.word	0xffffffff


	//   ....[6]....
        /*00b0*/ 	.word	0xffffffff


	//   ....[7]....
        /*00b4*/ 	.word	0xffffffff


	//   ....[8]....
        /*00b8*/ 	.word	0xffffffff


	//   ....[9]....
        /*00bc*/ 	.word	0xffffffff


	//   ....[10]....
        /*00c0*/ 	.word	0xffffffff


	//   ....[11]....
        /*00c4*/ 	.word	0xffffffff


	//   ....[12]....
        /*00c8*/ 	.word	0xffffffff


	//   ....[13]....
        /*00cc*/ 	.word	0xffffffff


	//   ....[14]....
        /*00d0*/ 	.word	0xffffffff


	//   ....[15]....
        /*00d4*/ 	.word	0xffffffff


	//   ....[16]....
        /*00d8*/ 	.word	0xffffffff


	//   ....[17]....
        /*00dc*/ 	.word	0xffffffff


	//   ....[18]....
        /*00e0*/ 	.word	0xffffffff


	//   ....[19]....
        /*00e4*/ 	.word	0xffffffff


	//   ....[20]....
        /*00e8*/ 	.word	0xffffffff


	//   ....[21]....
        /*00ec*/ 	.word	0xffffffff


	//   ....[22]....
        /*00f0*/ 	.word	0xffffffff


	//   ....[23]....
        /*00f4*/ 	.word	0xffffffff


	//   ....[24]....
        /*00f8*/ 	.word	0xffffffff


	//   ....[25]....
        /*00fc*/ 	.word	0xffffffff


	//   ....[26]....
        /*0100*/ 	.word	0xffffffff


	//   ....[27]....
        /*0104*/ 	.word	0xffffffff


	//   ....[28]....
        /*0108*/ 	.word	0xffffffff


	//   ....[29]....
        /*010c*/ 	.word	0xffffffff


	//   ....[30]....
        /*0110*/ 	.word	0xffffffff


	//   ....[31]....
        /*0114*/ 	.word	0xffffffff


	//   ....[32]....
        /*0118*/ 	.word	0xffffffff


	//   ....[33]....
        /*011c*/ 	.word	0xffffffff


	//   ....[34]....
        /*0120*/ 	.word	0xffffffff


	//   ....[35]....
        /*0124*/ 	.word	0xffffffff


	//   ....[36]....
        /*0128*/ 	.word	0xffffffff


	//   ....[37]....
        /*012c*/ 	.word	0xffffffff


	//   ....[38]....
        /*0130*/ 	.word	0xffffffff


	//   ....[39]....
        /*0134*/ 	.word	0xffffffff


	//   ....[40]....
        /*0138*/ 	.word	0xffffffff


	//   ....[41]....
        /*013c*/ 	.word	0xffffffff


	//   ....[42]....
        /*0140*/ 	.word	0xffffffff


	//   ....[43]....
        /*0144*/ 	.word	0xffffffff


	//   ....[44]....
        /*0148*/ 	.word	0xffffffff


	//   ....[45]....
        /*014c*/ 	.word	0xffffffff


	//   ....[46]....
        /*0150*/ 	.word	0xffffffff


	//   ....[47]....
        /*0154*/ 	.word	0xffffffff


	//   ....[48]....
        /*0158*/ 	.word	0xffffffff


	//   ....[49]....
        /*015c*/ 	.word	0xffffffff


	//   ....[50]....
        /*0160*/ 	.word	0xffffffff


	//   ....[51]....
        /*0164*/ 	.word	0xffffffff


	//   ....[52]....
        /*0168*/ 	.word	0xffffffff


	//   ....[53]....
        /*016c*/ 	.word	0xffffffff


	//   ....[54]....
        /*0170*/ 	.word	0xffffffff


	//   ....[55]....
        /*0174*/ 	.word	0xffffffff


	//   ....[56]....
        /*0178*/ 	.word	0xffffffff


	//   ....[57]....
        /*017c*/ 	.word	0xffffffff


	//   ....[58]....
        /*0180*/ 	.word	0xffffffff


	//   ....[59]....
        /*0184*/ 	.word	0xffffffff


	//   ....[60]....
        /*0188*/ 	.word	0xffffffff


	//   ....[61]....
        /*018c*/ 	.word	0xffffffff


	//   ....[62]....
        /*0190*/ 	.word	0xffffffff


	//   ....[63]....
        /*0194*/ 	.word	0xffffffff


	//   ....[64]....
        /*0198*/ 	.word	0x05000020


	//   ....[65]....
        /*019c*/ 	.word	0x05000020


	//   ....[66]....
        /*01a0*/ 	.word	0x05000020


	//   ....[67]....
        /*01a4*/ 	.word	0x05000020


	//   ....[68]....
        /*01a8*/ 	.word	0x05000020


	//   ....[69]....
        /*01ac*/ 	.word	0x05000020


	//   ....[70]....
        /*01b0*/ 	.word	0x05000020


	//   ....[71]....
        /*01b4*/ 	.word	0x05000020


	//   ....[72]....
        /*01b8*/ 	.word	0x05000020


	//   ....[73]....
        /*01bc*/ 	.word	0x05000020


	//   ....[74]....
        /*01c0*/ 	.word	0x05000020


	//   ....[75]....
        /*01c4*/ 	.word	0x05000020


	//   ....[76]....
        /*01c8*/ 	.word	0x05000020


	//   ....[77]....
        /*01cc*/ 	.word	0x05000020


	//   ....[78]....
        /*01d0*/ 	.word	0x05000020


	//   ....[79]....
        /*01d4*/ 	.word	0x05000020


	//   ....[80]....
        /*01d8*/ 	.word	0x05000020


	//   ....[81]....
        /*01dc*/ 	.word	0x05000020


	//   ....[82]....
        /*01e0*/ 	.word	0x05000020


	//   ....[83]....
        /*01e4*/ 	.word	0x05000020


	//   ....[84]....
        /*01e8*/ 	.word	0x05000020


	//   ....[85]....
        /*01ec*/ 	.word	0x05000020


	//   ....[86]....
        /*01f0*/ 	.word	0x05000020


	//   ....[87]....
        /*01f4*/ 	.word	0x05000020


	//   ....[88]....
        /*01f8*/ 	.word	0x05000020


	//   ....[89]....
        /*01fc*/ 	.word	0x05000020


	//   ....[90]....
        /*0200*/ 	.word	0x05000020


	//   ....[91]....
        /*0204*/ 	.word	0x05000020


	//   ....[92]....
        /*0208*/ 	.word	0x05000020


	//   ....[93]....
        /*020c*/ 	.word	0x05000020


	//   ....[94]....
        /*0210*/ 	.word	0x05000020


	//   ....[95]....
        /*0214*/ 	.word	0x05000020


	//   ....[96]....
        /*0218*/ 	.word	0x05000020


	//   ....[97]....
        /*021c*/ 	.word	0x05000020


	//   ....[98]....
        /*0220*/ 	.word	0x05000020


	//   ....[99]....
        /*0224*/ 	.word	0x05000020


	//----- nvinfo : EIATTR_COOP_GROUP_INSTR_OFFSETS
	.align		4
.L_100:
        /*0228*/ 	.byte	0x04, 0x28
        /*022a*/ 	.short	(.L_102 - .L_101)


	//   ....[0]....
.L_101:
        /*022c*/ 	.word	0x00000510


	//   ....[1]....
        /*0230*/ 	.word	0x00000690


	//   ....[2]....
        /*0234*/ 	.word	0x000006c0


	//   ....[3]....
        /*0238*/ 	.word	0x000006f0


	//   ....[4]....
        /*023c*/ 	.word	0x00000720


	//   ....[5]....
        /*0240*/ 	.word	0x00000750


	//   ....[6]....
        /*0244*/ 	.word	0x000007d0


	//   ....[7]....
        /*0248*/ 	.word	0x00000b70


	//   ....[8]....
        /*024c*/ 	.word	0x00000ba0


	//   ....[9]....
        /*0250*/ 	.word	0x00000bd0


	//   ....[10]....
        /*0254*/ 	.word	0x00000c00


	//   ....[11]....
        /*0258*/ 	.word	0x00000c30


	//   ....[12]....
        /*025c*/ 	.word	0x00000cb0


	//   ....[13]....
        /*0260*/ 	.word	0x00000ec0


	//   ....[14]....
        /*0264*/ 	.word	0x00000f80


	//   ....[15]....
        /*0268*/ 	.word	0x00000ff0


	//   ....[16]....
        /*026c*/ 	.word	0x00001090


	//   ....[17]....
        /*0270*/ 	.word	0x00001100


	//   ....[18]....
        /*0274*/ 	.word	0x00001130


	//   ....[19]....
        /*0278*/ 	.word	0x00001160


	//   ....[20]....
        /*027c*/ 	.word	0x00001190


	//   ....[21]....
        /*0280*/ 	.word	0x000011a0


	//   ....[22]....
        /*0284*/ 	.word	0x00001240


	//   ....[23]....
        /*0288*/ 	.word	0x00001310


	//   ....[24]....
        /*028c*/ 	.word	0x00001370


	//   ....[25]....
        /*0290*/ 	.word	0x000013d0


	//   ....[26]....
        /*0294*/ 	.word	0x00001420


	//   ....[27]....
        /*0298*/ 	.word	0x00001450


	//   ....[28]....
        /*029c*/ 	.word	0x00001480


	//   ....[29]....
        /*02a0*/ 	.word	0x000014b0


	//   ....[30]....
        /*02a4*/ 	.word	0x000014c0


	//   ....[31]....
        /*02a8*/ 	.word	0x000018b0


	//   ....[32]....
        /*02ac*/ 	.word	0x000024a0


	//   ....[33]....
        /*02b0*/ 	.word	0x00002620


	//   ....[34]....
        /*02b4*/ 	.word	0x00002650


	//   ....[35]....
        /*02b8*/ 	.word	0x00002680


	//   ....[36]....
        /*02bc*/ 	.word	0x000026b0


	//   ....[37]....
        /*02c0*/ 	.word	0x000026e0


	//   ....[38]....
        /*02c4*/ 	.word	0x00002760


	//   ....[39]....
        /*02c8*/ 	.word	0x00002a80


	//   ....[40]....
        /*02cc*/ 	.word	0x00002ab0


	//   ....[41]....
        /*02d0*/ 	.word	0x00002ae0


	//   ....[42]....
        /*02d4*/ 	.word	0x00002b10


	//   ....[43]....
        /*02d8*/ 	.word	0x00002b40


	//   ....[44]....
        /*02dc*/ 	.word	0x00002bc0


	//   ....[45]....
        /*02e0*/ 	.word	0x00002dd0


	//   ....[46]....
        /*02e4*/ 	.word	0x00002e90


	//   ....[47]....
        /*02e8*/ 	.word	0x00002f00


	//   ....[48]....
        /*02ec*/ 	.word	0x00002f70


	//   ....[49]....
        /*02f0*/ 	.word	0x00002fc0


	//   ....[50]....
        /*02f4*/ 	.word	0x00003000


	//   ....[51]....
        /*02f8*/ 	.word	0x00003050


	//   ....[52]....
        /*02fc*/ 	.word	0x00003090


	//   ....[53]....
        /*0300*/ 	.word	0x000030b0


	//   ....[54]....
        /*0304*/ 	.word	0x00003140


	//   ....[55]....
        /*0308*/ 	.word	0x00003200


	//   ....[56]....
        /*030c*/ 	.word	0x00003250


	//   ....[57]....
        /*0310*/ 	.word	0x000032c0


	//   ....[58]....
        /*0314*/ 	.word	0x00003310


	//   ....[59]....
        /*0318*/ 	.word	0x00003350


	//   ....[60]....
        /*031c*/ 	.word	0x00003390


	//   ....[61]....
        /*0320*/ 	.word	0x000033c0


	//   ....[62]....
        /*0324*/ 	.word	0x000033d0


	//   ....[63]....
        /*0328*/ 	.word	0x000037d0


	//   ....[64]....
        /*032c*/ 	.word	0x00003e70


	//   ....[65]....
        /*0330*/ 	.word	0x00003ef0


	//   ....[66]....
        /*0334*/ 	.word	0x00003f80


	//   ....[67]....
        /*0338*/ 	.word	0x00004080


	//   ....[68]....
        /*033c*/ 	.word	0x00004100


	//   ....[69]....
        /*0340*/ 	.word	0x00004170


	//   ....[70]....
        /*0344*/ 	.word	0x000041e0


	//   ....[71]....
        /*0348*/ 	.word	0x00004250


	//   ....[72]....
        /*034c*/ 	.word	0x00004280


	//   ....[73]....
        /*0350*/ 	.word	0x00004330


	//   ....[74]....
        /*0354*/ 	.word	0x000043b0


	//   ....[75]....
        /*0358*/ 	.word	0x00004430


	//   ....[76]....
        /*035c*/ 	.word	0x000044f0


	//   ....[77]....
        /*0360*/ 	.word	0x00004570


	//   ....[78]....
        /*0364*/ 	.word	0x000045e0


	//   ....[79]....
        /*0368*/ 	.word	0x00004650


	//   ....[80]....
        /*036c*/ 	.word	0x000046c0


	//   ....[81]....
        /*0370*/ 	.word	0x00004720


	//   ....[82]....
        /*0374*/ 	.word	0x00004790


	//   ....[83]....
        /*0378*/ 	.word	0x00004810


	//   ....[84]....
        /*037c*/ 	.word	0x000048b0


	//   ....[85]....
        /*0380*/ 	.word	0x00004990


	//   ....[86]....
        /*0384*/ 	.word	0x00004a10


	//   ....[87]....
        /*0388*/ 	.word	0x00004a90


	//   ....[88]....
        /*038c*/ 	.word	0x00004af0


	//   ....[89]....
        /*0390*/ 	.word	0x00004b60


	//   ....[90]....
        /*0394*/ 	.word	0x00004b90


	//   ....[91]....
        /*0398*/ 	.word	0x00004c50


	//   ....[92]....
        /*039c*/ 	.word	0x00004cd0


	//   ....[93]....
        /*03a0*/ 	.word	0x00004d50


	//   ....[94]....
        /*03a4*/ 	.word	0x00004e20


	//   ....[95]....
        /*03a8*/ 	.word	0x00004eb0


	//   ....[96]....
        /*03ac*/ 	.word	0x00004f30


	//   ....[97]....
        /*03b0*/ 	.word	0x00004fa0


	//   ....[98]....
        /*03b4*/ 	.word	0x00005010


	//   ....[99]....
        /*03b8*/ 	.word	0x00005070


	//----- nvinfo : EIATTR_VRC_CTA_INIT_COUNT
	.align		4
.L_102:
        /*03bc*/ 	.byte	0x02, 0x4a
	.zero		1
	.zero		1


	//----- nvinfo : EIATTR_EXIT_INSTR_OFFSETS
	.align		4
        /*03c0*/ 	.byte	0x04, 0x1c
        /*03c2*/ 	.short	(.L_104 - .L_103)


	//   ....[0]....
.L_103:
        /*03c4*/ 	.word	0x00001bc0


	//   ....[1]....
        /*03c8*/ 	.word	0x00001bf0


	//   ....[2]....
        /*03cc*/ 	.word	0x00003e00


	//   ....[3]....
        /*03d0*/ 	.word	0x00003e20


	//----- nvinfo : EIATTR_MAX_THREADS
	.align		4
.L_104:
        /*03d4*/ 	.byte	0x04, 0x05
        /*03d6*/ 	.short	(.L_106 - .L_105)
.L_105:
        /*03d8*/ 	.word	0x00000080
        /*03dc*/ 	.word	0x00000001
        /*03e0*/ 	.word	0x00000001


	//----- nvinfo : EIATTR_CRS_STACK_SIZE
	.align		4
.L_106:
        /*03e4*/ 	.byte	0x04, 0x1e
        /*03e6*/ 	.short	(.L_108 - .L_107)
.L_107:
        /*03e8*/ 	.word	0x00000000


	//----- nvinfo : EIATTR_CBANK_PARAM_SIZE
	.align		4
.L_108:
        /*03ec*/ 	.byte	0x03, 0x19
        /*03ee*/ 	.short	0x0028


	//----- nvinfo : EIATTR_PARAM_CBANK
	.align		4
        /*03f0*/ 	.byte	0x04, 0x0a
        /*03f2*/ 	.short	(.L_110 - .L_109)
	.align		4
.L_109:
        /*03f4*/ 	.word	index@(.nv.constant0._ZN3cub18CUB_300001_SM_10006detail4scan16DeviceScanKernelINS2_10policy_hubIiiimN4cuda3__47maximumIiEEE10Policy1000EPiSB_NS0_13ScanTileStateIiLb1EEES8_NS0_8NullTypeEmiLb0ESE_EEvT0_T1_T2_iT3_T4_T5_)
        /*03f8*/ 	.short	0x0380
        /*03fa*/ 	.short	0x0028


	//----- nvinfo : EIATTR_SW_WAR
	.align		4
.L_110:
        /*03fc*/ 	.byte	0x04, 0x36
        /*03fe*/ 	.short	(.L_112 - .L_111)
.L_111:
        /*0400*/ 	.word	0x00000008
.L_112:


//--------------------- .nv.info._ZN3cub18CUB_300001_SM_10006detail4scan16DeviceScanKernelINS2_10policy_hubIiiijN4cuda3__47maximumIiEEE10Policy1000EPiSB_NS0_13ScanTileStateIiLb1EEES8_NS0_8NullTypeEjiLb0ESE_EEvT0_T1_T2_iT3_T4_T5_ --------------------------
	.section	.nv.info._ZN3cub18CUB_300001_SM_10006detail4scan16DeviceScanKernelINS2_10policy_hubIiiijN4cuda3__47maximumIiEEE10Policy1000EPiSB_NS0_13ScanTileStateIiLb1EEES8_NS0_8NullTypeEjiLb0ESE_EEvT0_T1_T2_iT3_T4_T5_,"",@"SHT_CUDA_INFO"
	.sectionflags	@""
	.align	4


	//----- nvinfo : EIATTR_CUDA_API_VERSION
	.align		4
        /*0000*/ 	.byte	0x04, 0x37
        /*0002*/ 	.short	(.L_114 - .L_113)
.L_113:
        /*0004*/ 	.word	0x00000082


	//----- nvinfo : EIATTR_KPARAM_INFO
	.align		4
.L_114:
        /*0008*/ 	.byte	0x04, 0x17
        /*000a*/ 	.short	(.L_116 - .L_115)
.L_115:
        /*000c*/ 	.word	0x00000000
        /*0010*/ 	.short	0x0006
        /*0012*/ 	.short	0x0020
        /*0014*/ 	.byte	0x00, 0xf0, 0x11, 0x00


	//----- nvinfo : EIATTR_KPARAM_INFO
	.align		4
.L_116:
        /*0018*/ 	.byte	0x04, 0x17
        /*001a*/ 	.short	(.L_118 - .L_117)
.L_117:
        /*001c*/ 	.word	0x00000000
        /*0020*/ 	.short	0x0005
        /*0022*/ 	.short	0x001d
        /*0024*/ 	.byte	0x00, 0xf0, 0x05, 0x00


	//----- nvinfo : EIATTR_KPARAM_INFO
	.align		4
.L_118:
        /*0028*/ 	.byte	0x04, 0x17
        /*002a*/ 	.short	(.L_120 - .L_119)
.L_119:
        /*002c*/ 	.word	0x00000000
        /*0030*/ 	.short	0x0004
        /*0032*/ 	.short	0x001c
        /*0034*/ 	.byte	0x00, 0xf0, 0x05, 0x00


	//----- nvinfo : EIATTR_KPARAM_INFO
	.align		4
.L_120:
        /*0038*/ 	.byte	0x04, 0x17
        /*003a*/ 	.short	(.L_122 - .L_121)
.L_121:
        /*003c*/ 	.word	0x00000000
        /*0040*/ 	.short	0x0003
        /*0042*/ 	.short	0x0018
        /*0044*/ 	.byte	0x00, 0xf0, 0x11, 0x00


	//----- nvinfo : EIATTR_KPARAM_INFO
	.align		4
.L_122:
        /*0048*/ 	.byte	0x04, 0x17
        /*004a*/ 	.short	(.L_124 - .L_123)
.L_123:
        /*004c*/ 	.word	0x00000000
        /*0050*/ 	.short	0x0002
        /*0052*/ 	.short	0x0010
        /*0054*/ 	.byte	0x00, 0xf0, 0x21, 0x00


	//----- nvinfo : EIATTR_KPARAM_INFO
	.align		4
.L_124:
        /*0058*/ 	.byte	0x04, 0x17
        /*005a*/ 	.short	(.L_126 - .L_125)
.L_125:
        /*005c*/ 	.word	0x00000000
        /*0060*/ 	.short	0x0001
        /*0062*/ 	.short	0x0008
        /*0064*/ 	.byte	0x00, 0xf5, 0x21, 0x00


	//----- nvinfo : EIATTR_KPARAM_INFO
	.align		4
.L_126:
        /*0068*/ 	.byte	0x04, 0x17
        /*006a*/ 	.short	(.L_128 - .L_127)
.L_127:
        /*006c*/ 	.word	0x00000000
        /*0070*/ 	.short	0x0000
        /*0072*/ 	.short	0x0000
        /*0074*/ 	.byte	0x00, 0xf5, 0x21, 0x00


	//----- nvinfo : EIATTR_SPARSE_MMA_MASK
	.align		4
.L_128:
        /*0078*/ 	.byte	0x03, 0x50
        /*007a*/ 	.short	0x0000


	//----- nvinfo : EIATTR_MAXREG_COUNT
	.align		4
        /*007c*/ 	.byte	0x03, 0x1b
        /*007e*/ 	.short	0x00ff


	//----- nvinfo : EIATTR_NUM_BARRIERS
	.align		4
        /*0080*/ 	.byte	0x02, 0x4c
        /*0082*/ 	.byte	0x01
	.zero		1


	//----- nvinfo : EIATTR_MERCURY_ISA_VERSION
	.align		4
        /*0084*/ 	.byte	0x03, 0x5f
        /*0086*/ 	.short	0x0101


	//----- nvinfo : EIATTR_UNUSED_LOAD_BYTE_OFFSET
	.align		4
        /*0088*/ 	.byte	0x04, 0x44
        /*008a*/ 	.short	(.L_130 - .L_129)


	//   ....[0]....
.L_129:
        /*008c*/ 	.word	0x00002710
        /*0090*/ 	.word	0x00000fff


	//----- nvinfo : EIATTR_COOP_GROUP_MASK_REGIDS
	.align		4
.L_130:
        /*0094*/ 	.byte	0x04, 0x29
        /*0096*/ 	.short	(.L_132 - .L_131)


	//   ....[0]....
.L_131:
        /*0098*/ 	.word	0xffffffff


	//   ....[1]....
        /*009c*/ 	.word	0xffffffff


	//   ....[2]....
        /*00a0*/ 	.word	0xffffffff


	//   ....[3]....
        /*00a4*/ 	.word	0xffffffff


	//   ....[4]....
        /*00a8*/ 	.word	0xffffffff


	//   ....[5]....
        /*00ac*/ 	.word	0xffffffff


	//   ....[6]....
        /*00b0*/ 	.word	0xffffffff


	//   ....[7]....
        /*00b4*/ 	.word	0xffffffff


	//   ....[8]....
        /*00b8*/ 	.word	0xffffffff


	//   ....[9]....
        /*00bc*/ 	.word	0xffffffff


	//   ....[10]....
        /*00c0*/ 	.word	0xffffffff


	//   ....[11]....
        /*00c4*/ 	.word	0xffffffff


	//   ....[12]....
        /*00c8*/ 	.word	0xffffffff


	//   ....[13]....
        /*00cc*/ 	.word	0xffffffff


	//   ....[14]....
        /*00d0*/ 	.word	0xffffffff


	//   ....[15]....
        /*00d4*/ 	.word	0xffffffff


	//   ....[16]....
        /*00d8*/ 	.word	0xffffffff


	//   ....[17]....
        /*00dc*/ 	.word	0xffffffff


	//   ....[18]....
        /*00e0*/ 	.word	0xffffffff


	//   ....[19]....
        /*00e4*/ 	.word	0xffffffff


	//   ....[20]....
        /*00e8*/ 	.word	0xffffffff


	//   ....[21]....
        /*00ec*/ 	.word	0xffffffff


	//   ....[22]....
        /*00f0*/ 	.word	0xffffffff


	//   ....[23]....
        /*00f4*/ 	.word	0xffffffff


	//   ....[24]....
        /*00f8*/ 	.word	0xffffffff


	//   ....[25]....
        /*00fc*/ 	.word	0xffffffff


	//   ....[26]....
        /*0100*/ 	.word	0xffffffff


	//   ....[27]....
        /*0104*/ 	.word	0xffffffff


	//   ....[28]....
        /*0108*/ 	.word	0xffffffff


	//   ....[29]....
        /*010c*/ 	.word	0xffffffff


	//   ....[30]....
        /*0110*/ 	.word	0xffffffff


	//   ....[31]....
        /*0114*/ 	.word	0xffffffff


	//   ....[32]....
        /*0118*/ 	.word	0xffffffff


	//   ....[33]....
        /*011c*/ 	.word	0xffffffff


	//   ....[34]....
        /*0120*/ 	.word	0xffffffff


	//   ....[35]....
        /*0124*/ 	.word	0xffffffff


	//   ....[36]....
        /*0128*/ 	.word	0xffffffff


	//   ....[37]....
        /*012c*/ 	.word	0xffffffff


	//   ....[38]....
        /*0130*/ 	.word	0xffffffff


	//   ....[39]....
        /*0134*/ 	.word	0xffffffff


	//   ....[40]....
        /*0138*/ 	.word	0xffffffff


	//   ....[41]....
        /*013c*/ 	.word	0xffffffff


	//   ....[42]....
        /*0140*/ 	.word	0xffffffff


	//   ....[43]....
        /*0144*/ 	.word	0xffffffff


	//   ....[44]....
        /*0148*/ 	.word	0xffffffff


	//   ....[45]....
        /*014c*/ 	.word	0xffffffff


	//   ....[46]....
        /*0150*/ 	.word	0xffffffff


	//   ....[47]....
        /*0154*/ 	.word	0xffffffff


	//   ....[48]....
        /*0158*/ 	.word	0xffffffff


	//   ....[49]....
        /*015c*/ 	.word	0xffffffff


	//   ....[50]....
        /*0160*/ 	.word	0xffffffff


	//   ....[51]....
        /*0164*/ 	.word	0xffffffff


	//   ....[52]....
        /*0168*/ 	.word	0xffffffff


	//   ....[53]....
        /*016c*/ 	.word	0xffffffff


	//   ....[54]....
        /*0170*/ 	.word	0xffffffff


	//   ....[55]....
        /*0174*/ 	.word	0xffffffff


	//   ....[56]....
        /*0178*/ 	.word	0xffffffff


	//   ....[57]....
        /*017c*/ 	.word	0xffffffff


	//   ....[58]....
        /*0180*/ 	.word	0xffffffff


	//   ....[59]....
        /*0184*/ 	.word	0xffffffff


	//   ....[60]....
        /*0188*/ 	.word	0xffffffff


	//   ....[61]....
        /*018c*/ 	.word	0xffffffff


	//   ....[62]....
        /*0190*/ 	.word	0xffffffff


	//   ....[63]....
        /*0194*/ 	.word	0xffffffff


	//   ....[64]....
        /*0198*/ 	.word	0x05000022


	//   ....[65]....
        /*019c*/ 	.word	0x05000022


	//   ....[66]....
        /*01a0*/ 	.word	0x05000022


	//   ....[67]....
        /*01a4*/ 	.word	0x05000022


	//   ....[68]....
        /*01a8*/ 	.word	0x05000022


	//   ....[69]....
        /*01ac*/ 	.word	0x05000022


	//   ....[70]....
        /*01b0*/ 	.word	0x05000022


	//   ....[71]....
        /*01b4*/ 	.word	0x05000022


	//   ....[72]....
        /*01b8*/ 	.word	0x05000022


	//   ....[73]....
        /*01bc*/ 	.word	0x05000022


	//   ....[74]....
        /*01c0*/ 	.word	0x05000022


	//   ....[75]....
        /*01c4*/ 	.word	0x05000022


	//   ....[76]....
        /*01c8*/ 	.word	0x05000022


	//   ....[77]....
        /*01cc*/ 	.word	0x05000022


	//   ....[78]....
        /*01d0*/ 	.word	0x05000022


	//   ....[79]....
        /*01d4*/ 	.word	0x05000022


	//   ....[80]....
        /*01d8*/ 	.word	0x05000022


	//   ....[81]....
        /*01dc*/ 	.word	0x05000022


	//   ....[82]....
        /*01e0*/ 	.word	0x05000022


	//   ....[83]....
        /*01e4*/ 	.word	0x05000022


	//   ....[84]....
        /*01e8*/ 	.word	0x05000022


	//   ....[85]....
        /*01ec*/ 	.word	0x05000022


	//   ....[86]....
        /*01f0*/ 	.word	0x05000022


	//   ....[87]....
        /*01f4*/ 	.word	0x05000022


	//   ....[88]....
        /*01f8*/ 	.word	0x05000022


	//   ....[89]....
        /*01fc*/ 	.word	0x05000022


	//   ....[90]....
        /*0200*/ 	.word	0x05000022


	//   ....[91]....
        /*0204*/ 	.word	0x05000022


	//   ....[92]....
        /*0208*/ 	.word	0x05000022


	//   ....[93]....
        /*020c*/ 	.word	0x05000022


	//   ....[94]....
        /*0210*/ 	.word	0x05000022


	//   ....[95]....
        /*0214*/ 	.word	0x05000022


	//   ....[96]....
        /*0218*/ 	.word	0x05000022


	//   ....[97]....
        /*021c*/ 	.word	0x05000022


	//   ....[98]....
        /*0220*/ 	.word	0x05000022


	//   ....[99]....
        /*0224*/ 	.word	0x05000022


	//----- nvinfo : EIATTR_COOP_GROUP_INSTR_OFFSETS
	.align		4
.L_132:
        /*0228*/ 	.byte	0x04, 0x28
        /*022a*/ 	.short	(.L_134 - .L_133)


	//   ....[0]....
.L_133:
        /*022c*/ 	.word	0x000004f0


	//   ....[1]....
        /*0230*/ 	.word	0x00000670


	//   ....[2]....
        /*0234*/ 	.word	0x000006a0


	//   ....[3]....
        /*0238*/ 	.word	0x000006d0


	//   ....[4]....
        /*023c*/ 	.word	0x00000700


	//   ....[5]....
        /*0240*/ 	.word	0x00000730


	//   ....[6]....
        /*0244*/ 	.word	0x000007b0


	//   ....[7]....
        /*0248*/ 	.word	0x00000b50


	//   ....[8]....
        /*024c*/ 	.word	0x00000b80


	//   ....[9]....
        /*0250*/ 	.word	0x00000bb0


	//   ....[10]....
        /*0254*/ 	.word	0x00000be0


	//   ....[11]....
        /*0258*/ 	.word	0x00000c10


	//   ....[12]....
        /*025c*/ 	.word	0x00000c90


	//   ....[13]....
        /*0260*/ 	.word	0x00000e90


	//   ....[14]....
        /*0264*/ 	.word	0x00000f50


	//   ....[15]....
        /*0268*/ 	.word	0x00000fc0


	//   ....[16]....
        /*026c*/ 	.word	0x00001070


	//   ....[17]....
        /*0270*/ 	.word	0x000010c0


	//   ....[18]....
        /*0274*/ 	.word	0x000010f0


	//   ....[19]....
        /*0278*/ 	.word	0x00001120


	//   ....[20]....
        /*027c*/ 	.word	0x00001160


	//   ....[21]....
        /*0280*/ 	.word	0x00001170


	//   ....[22]....
        /*0284*/ 	.word	0x00001210


	//   ....[23]....
        /*0288*/ 	.word	0x000012e0


	//   ....[24]....
        /*028c*/ 	.word	0x00001340


	//   ....[25]....
        /*0290*/ 	.word	0x000013a0


	//   ....[26]....
        /*0294*/ 	.word	0x000013f0


	//   ....[27]....
        /*0298*/ 	.word	0x00001420


	//   ....[28]....
        /*029c*/ 	.word	0x00001450


	//   ....[29]....
        /*02a0*/ 	.word	0x00001480


	//   ....[30]....
        /*02a4*/ 	.word	0x00001490


	//   ....[31]....
        /*02a8*/ 	.word	0x00001860


	//   ....[32]....
        /*02ac*/ 	.word	0x00002440


	//   ....[33]....
        /*02b0*/ 	.word	0x000025c0


	//   ....[34]....
        /*02b4*/ 	.word	0x000025f0


	//   ....[35]....
        /*02b8*/ 	.word	0x00002620


	//   ....[36]....
        /*02bc*/ 	.word	0x00002650


	//   ....[37]....
        /*02c0*/ 	.word	0x00002680


	//   ....[38]....
        /*02c4*/ 	.word	0x00002700


	//   ....[39]....
        /*02c8*/ 	.word	0x00002a20


	//   ....[40]....
        /*02cc*/ 	.word	0x00002a50


	//   ....[41]....
        /*02d0*/ 	.word	0x00002a80


	//   ....[42]....
        /*02d4*/ 	.word	0x00002ab0


	//   ....[43]....
        /*02d8*/ 	.word	0x00002ae0


	//   ....[44]....
        /*02dc*/ 	.word	0x00002b60


	//   ....[45]....
        /*02e0*/ 	.word	0x00002d60


	//   ....[46]....
        /*02e4*/ 	.word	0x00002e20


	//   ....[47]....
        /*02e8*/ 	.word	0x00002e90


	//   ....[48]....
        /*02ec*/ 	.word	0x00002f30


	//   ....[49]....
        /*02f0*/ 	.word	0x00002f80


	//   ....[50]....
        /*02f4*/ 	.word	0x00002fb0


	//   ....[51]....
        /*02f8*/ 	.word	0x00002fe0


	//   ....[52]....
        /*02fc*/ 	.word	0x00003020


	//   ....[53]....
        /*0300*/ 	.word	0x00003040


	//   ....[54]....
        /*0304*/ 	.word	0x000030d0


	//   ....[55]....
        /*0308*/ 	.word	0x00003190


	//   ....[56]....
        /*030c*/ 	.word	0x000031f0


	//   ....[57]....
        /*0310*/ 	.word	0x00003260


	//   ....[58]....
        /*0314*/ 	.word	0x000032b0


	//   ....[59]....
        /*0318*/ 	.word	0x000032f0


	//   ....[60]....
        /*031c*/ 	.word	0x00003330


	//   ....[61]....
        /*0320*/ 	.word	0x00003360


	//   ....[62]....
        /*0324*/ 	.word	0x00003370


	//   ....[63]....
        /*0328*/ 	.word	0x00003760


	//   ....[64]....
        /*032c*/ 	.word	0x00003df0


	//   ....[65]....
        /*0330*/ 	.word	0x00003e70


	//   ....[66]....
        /*0334*/ 	.word	0x00003f00


	//   ....[67]....
        /*0338*/ 	.word	0x00003ff0


	//   ....[68]....
        /*033c*/ 	.word	0x00004080


	//   ....[69]....
        /*0340*/ 	.word	0x00004100


	//   ....[70]....
        /*0344*/ 	.word	0x00004190


	//   ....[71]....
        /*0348*/ 	.word	0x00004200


	//   ....[72]....
        /*034c*/ 	.word	0x00004230


	//   ....[73]....
        /*0350*/ 	.word	0x000042e0


	//   ....[74]....
        /*0354*/ 	.word	0x00004360


	//   ....[75]....
        /*0358*/ 	.word	0x000043e0


	//   ....[76]....
        /*035c*/ 	.word	0x000044a0


	//   ....[77]....
        /*0360*/ 	.word	0x00004520


	//   ....[78]....
        /*0364*/ 	.word	0x00004590


	//   ....[79]....
        /*0368*/ 	.word	0x00004600


	//   ....[80]....
        /*036c*/ 	.word	0x00004670


	//   ....[81]....
        /*0370*/ 	.word	0x000046d0


	//   ....[82]....
        /*0374*/ 	.word	0x00004740


	//   ....[83]....
        /*0378*/ 	.word	0x000047c0


	//   ....[84]....
        /*037c*/ 	.word	0x00004860


	//   ....[85]....
        /*0380*/ 	.word	0x00004960


	//   ....[86]....
        /*0384*/ 	.word	0x000049d0


	//   ....[87]....
        /*0388*/ 	.word	0x00004a50


	//   ....[88]....
        /*038c*/ 	.word	0x00004ab0


	//   ....[89]....
        /*0390*/ 	.word	0x00004b20


	//   ....[90]....
        /*0394*/ 	.word	0x00004b50


	//   ....[91]....
        /*0398*/ 	.word	0x00004c10


	//   ....[92]....
        /*039c*/ 	.word	0x00004c90


	//   ....[93]....
        /*03a0*/ 	.word	0x00004d10


	//   ....[94]....
        /*03a4*/ 	.word	0x00004de0


	//   ....[95]....
        /*03a8*/ 	.word	0x00004e60


	//   ....[96]....
        /*03ac*/ 	.word	0x00004ee0


	//   ....[97]....
        /*03b0*/ 	.word	0x00004f50


	//   ....[98]....
        /*03b4*/ 	.word	0x00004fb0


	//   ....[99]....
        /*03b8*/ 	.word	0x00005040


	//----- nvinfo : EIATTR_VRC_CTA_INIT_COUNT
	.align		4
.L_134:
        /*03bc*/ 	.byte	0x02, 0x4a
	.zero		1
	.zero		1


	//----- nvinfo : EIATTR_EXIT_INSTR_OFFSETS
	.align		4
        /*03c0*/ 	.byte	0x04, 0x1c
        /*03c2*/ 	.short	(.L_136 - .L_135)


	//   ....[0]....
.L_135:
        /*03c4*/ 	.word	0x00001b90


	//   ....[1]....
        /*03c8*/ 	.word	0x00001bb0


	//   ....[2]....
        /*03cc*/ 	.word	0x00003d80


	//   ....[3]....
        /*03d0*/ 	.word	0x00003da0


	//----- nvinfo : EIATTR_MAX_THREADS
	.align		4
.L_136:
        /*03d4*/ 	.byte	0x04, 0x05
        /*03d6*/ 	.short	(.L_138 - .L_137)
.L_137:
        /*03d8*/ 	.word	0x00000080
        /*03dc*/ 	.word	0x00000001
        /*03e0*/ 	.word	0x00000001


	//----- nvinfo : EIATTR_CRS_STACK_SIZE
	.align		4
.L_138:
        /*03e4*/ 	.byte	0x04, 0x1e
        /*03e6*/ 	.short	(.L_140 - .L_139)
.L_139:
        /*03e8*/ 	.word	0x00000000


	//----- nvinfo : EIATTR_CBANK_PARAM_SIZE
	.align		4
.L_140:
        /*03ec*/ 	.byte	0x03, 0x19
        /*03ee*/ 	.short	0x0024


	//----- nvinfo : EIATTR_PARAM_CBANK
	.align		4
        /*03f0*/ 	.byte	0x04, 0x0a
        /*03f2*/ 	.short	(.L_142 - .L_141)
	.align		4
.L_141:
        /*03f4*/ 	.word	index@(.nv.constant0._ZN3cub18CUB_300001_SM_10006detail4scan16DeviceScanKernelINS2_10policy_hubIiiijN4cuda3__47maximumIiEEE10Policy1000EPiSB_NS0_13ScanTileStateIiLb1EEES8_NS0_8NullTypeEjiLb0ESE_EEvT0_T1_T2_iT3_T4_T5_)
        /*03f8*/ 	.short	0x0380
        /*03fa*/ 	.short	0x0024


	//----- nvinfo : EIATTR_SW_WAR
	.align		4
.L_142:
        /*03fc*/ 	.byte	0x04, 0x36
        /*03fe*/ 	.short	(.L_144 - .L_143)
.L_143:
        /*0400*/ 	.word	0x00000008
.L_144:


//--------------------- .nv.info._ZN3cub18CUB_300001_SM_10006detail4scan20DeviceScanInitKernelINS0_13ScanTileStateIiLb1EEEEEvT_i --------------------------
	.section	.nv.info._ZN3cub18CUB_300001_SM_10006detail4scan20DeviceScanInitKernelINS0_13ScanTileStateIiLb1EEEEEvT_i,"",@"SHT_CUDA_INFO"
	.sectionflags	@""
	.align	4


	//----- nvinfo : EIATTR_CUDA_API_VERSION
	.align		4
        /*0000*/ 	.byte	0x04, 0x37
        /*0002*/ 	.short	(.L_146 - .L_145)
.L_145:
        /*0004*/ 	.word	0x00000082


	//----- nvinfo : EIATTR_KPARAM_INFO
	.align		4
.L_146:
        /*0008*/ 	.byte	0x04, 0x17
        /*000a*/ 	.short	(.L_148 - .L_147)
.L_147:
        /*000c*/ 	.word	0x00000000
        /*0010*/ 	.short	0x0001
        /*0012*/ 	.short	0x0008
        /*0014*/ 	.byte	0x00, 0xf0, 0x11, 0x00


	//----- nvinfo : EIATTR_KPARAM_INFO
	.align		4
.L_148:
        /*0018*/ 	.byte	0x04, 0x17
        /*001a*/ 	.short	(.L_150 - .L_149)
.L_149:
        /*001c*/ 	.word	0x00000000
        /*0020*/ 	.short	0x0000
        /*0022*/ 	.short	0x0000
        /*0024*/ 	.byte	0x00, 0xf0, 0x21, 0x00


	//----- nvinfo : EIATTR_SPARSE_MMA_MASK
	.align		4
.L_150:
        /*0028*/ 	.byte	0x03, 0x50
        /*002a*/ 	.short	0x0000


	//----- nvinfo : EIATTR_MAXREG_COUNT
	.align		4
        /*002c*/ 	.byte	0x03, 0x1b
        /*002e*/ 	.short	0x00ff


	//----- nvinfo : EIATTR_MERCURY_ISA_VERSION
	.align		4
        /*0030*/ 	.byte	0x03, 0x5f
        /*0032*/ 	.short	0x0101


	//----- nvinfo : EIATTR_VRC_CTA_INIT_COUNT
	.align		4
        /*0034*/ 	.byte	0x02, 0x4a
	.zero		1
	.zero		1


	//----- nvinfo : EIATTR_EXIT_INSTR_OFFSETS
	.align		4
        /*0038*/ 	.byte	0x04, 0x1c
        /*003a*/ 	.short	(.L_152 - .L_151)


	//   ....[0]....
.L_151:
        /*003c*/ 	.word	0x000000f0


	//   ....[1]....
        /*0040*/ 	.word	0x00000130


	//----- nvinfo : EIATTR_CBANK_PARAM_SIZE
	.align		4
.L_152:
        /*0044*/ 	.byte	0x03, 0x19
        /*0046*/ 	.short	0x000c


	//----- nvinfo : EIATTR_PARAM_CBANK
	.align		4
        /*0048*/ 	.byte	0x04, 0x0a
        /*004a*/ 	.short	(.L_154 - .L_153)
	.align		4
.L_153:
        /*004c*/ 	.word	index@(.nv.constant0._ZN3cub18CUB_300001_SM_10006detail4scan20DeviceScanInitKernelINS0_13ScanTileStateIiLb1EEEEEvT_i)
        /*0050*/ 	.short	0x0380
        /*0052*/ 	.short	0x000c


	//----- nvinfo : EIATTR_SW_WAR
	.align		4
.L_154:
        /*0054*/ 	.byte	0x04, 0x36
        /*0056*/ 	.short	(.L_156 - .L_155)
.L_155:
        /*0058*/ 	.word	0x00000008
.L_156:


//--------------------- .nv.info._ZN3cub18CUB_300001_SM_10006detail8for_each13static_kernelINS2_12policy_hub_t12policy_500_tElN6thrust24THRUST_300001_SM_1000_NS8cuda_cub10__tabulate7functorIPi1PIiElEEEEvT0_T1_ --------------------------
	.section	.nv.info._ZN3cub18CUB_300001_SM_10006detail8for_each13static_kernelINS2_12policy_hub_t12policy_500_tElN6thrust24THRUST_300001_SM_1000_NS8cuda_cub10__tabulate7functorIPi1PIiElEEEEvT0_T1_,"",@"SHT_CUDA_INFO"
	.sectionflags	@""
	.align	4


	//----- nvinfo : EIATTR_CUDA_API_VERSION
	.align		4
        /*0000*/ 	.byte	0x04, 0x37
        /*0002*/ 	.short	(.L_158 - .L_157)
.L_157:
        /*0004*/ 	.word	0x00000082


	//----- nvinfo : EIATTR_KPARAM_INFO
	.align		4
.L_158:
        /*0008*/ 	.byte	0x04, 0x17
        /*000a*/ 	.short	(.L_160 - .L_159)
.L_159:
        /*000c*/ 	.word	0x00000000
        /*0010*/ 	.short	0x0001
        /*0012*/ 	.short	0x0008
        /*0014*/ 	.byte	0x00, 0xf0, 0x41, 0x00


	//----- nvinfo : EIATTR_KPARAM_INFO
	.align		4
.L_160:
        /*0018*/ 	.byte	0x04, 0x17
        /*001a*/ 	.short	(.L_162 - .L_161)
.L_161:
        /*001c*/ 	.word	0x00000000
        /*0020*/ 	.short	0x0000
        /*0022*/ 	.short	0x0000
        /*0024*/ 	.byte	0x00, 0xf0, 0x21, 0x00


	//----- nvinfo : EIATTR_SPARSE_MMA_MASK
	.align		4
.L_162:
        /*0028*/ 	.byte	0x03, 0x50
        /*002a*/ 	.short	0x0000


	//----- nvinfo : EIATTR_MAXREG_COUNT
	.align		4
        /*002c*/ 	.byte	0x03, 0x1b
        /*002e*/ 	.short	0x00ff


	//----- nvinfo : EIATTR_MERCURY_ISA_VERSION
	.align		4
        /*0030*/ 	.byte	0x03, 0x5f
        /*0032*/ 	.short	0x0101


	//----- nvinfo : EIATTR_VRC_CTA_INIT_COUNT
	.align		4
        /*0034*/ 	.byte	0x02, 0x4a
	.zero		1
	.zero		1


	//----- nvinfo : EIATTR_EXIT_INSTR_OFFSETS
	.align		4
        /*0038*/ 	.byte	0x04, 0x1c
        /*003a*/ 	.short	(.L_164 - .L_163)


	//   ....[0]....
.L_163:
        /*003c*/ 	.word	0x000001e0


	//   ....[1]....
        /*0040*/ 	.word	0x00000370


	//   ....[2]....
        /*0044*/ 	.word	0x00000440


	//----- nvinfo : EIATTR_MAX_THREADS
	.align		4
.L_164:
        /*0048*/ 	.byte	0x04, 0x05
        /*004a*/ 	.short	(.L_166 - .L_165)
.L_165:
        /*004c*/ 	.word	0x00000100
        /*0050*/ 	.word	0x00000001
        /*0054*/ 	.word	0x00000001


	//----- nvinfo : EIATTR_CRS_STACK_SIZE
	.align		4
.L_166:
        /*0058*/ 	.byte	0x04, 0x1e
        /*005a*/ 	.short	(.L_168 - .L_167)
.L_167:
        /*005c*/ 	.word	0x00000000


	//----- nvinfo : EIATTR_CBANK_PARAM_SIZE
	.align		4
.L_168:
        /*0060*/ 	.byte	0x03, 0x19
        /*0062*/ 	.short	0x0018


	//----- nvinfo : EIATTR_PARAM_CBANK
	.align		4
        /*0064*/ 	.byte	0x04, 0x0a
        /*0066*/ 	.short	(.L_170 - .L_169)
	.align		4
.L_169:
        /*0068*/ 	.word	index@(.nv.constant0._ZN3cub18CUB_300001_SM_10006detail8for_each13static_kernelINS2_12policy_hub_t12policy_500_tElN6thrust24THRUST_300001_SM_1000_NS8cuda_cub10__tabulate7functorIPi1PIiElEEEEvT0_T1_)
        /*006c*/ 	.short	0x0380
        /*006e*/ 	.short	0x0018


	//----- nvinfo : EIATTR_SW_WAR
	.align		4
.L_170:
        /*0070*/ 	.byte	0x04, 0x36
        /*0072*/ 	.short	(.L_172 - .L_171)
.L_171:
        /*0074*/ 	.word	0x00000008
.L_172:


//--------------------- .nv.info._ZN3cub18CUB_300001_SM_10006detail8for_each13static_kernelINS2_12policy_hub_t12policy_500_tElN6thrust24THRUST_300001_SM_1000_NS8cuda_cub10__tabulate7functorIPi2P0IiElEEEEvT0_T1_ --------------------------
	.section	.nv.info._ZN3cub18CUB_300001_SM_10006detail8for_each13static_kernelINS2_12policy_hub_t12policy_500_tElN6thrust24THRUST_300001_SM_1000_NS8cuda_cub10__tabulate7functorIPi2P0IiElEEEEvT0_T1_,"",@"SHT_CUDA_INFO"
	.sectionflags	@""
	.align	4


	//----- nvinfo : EIATTR_CUDA_API_VERSION
	.align		4
        /*0000*/ 	.byte	0x04, 0x37
        /*0002*/ 	.short	(.L_174 - .L_173)
.L_173:
        /*0004*/ 	.word	0x00000082


	//----- nvinfo : EIATTR_KPARAM_INFO
	.align		4
.L_174:
        /*0008*/ 	.byte	0x04, 0x17
        /*000a*/ 	.short	(.L_176 - .L_175)
.L_175:
        /*000c*/ 	.word	0x00000000
        /*0010*/ 	.short	0x0001
        /*0012*/ 	.short	0x0008
        /*0014*/ 	.byte	0x00, 0xf0, 0x41, 0x00


	//----- nvinfo : EIATTR_KPARAM_INFO
	.align		4
.L_176:
        /*0018*/ 	.byte	0x04, 0x17
        /*001a*/ 	.short	(.L_178 - .L_177)
.L_177:
        /*001c*/ 	.word	0x00000000
        /*0020*/ 	.short	0x0000
        /*0022*/ 	.short	0x0000
        /*0024*/ 	.byte	0x00, 0xf0, 0x21, 0x00


	//----- nvinfo : EIATTR_SPARSE_MMA_MASK
	.align		4
.L_178:
        /*0028*/ 	.byte	0x03, 0x50
        /*002a*/ 	.short	0x0000


	//----- nvinfo : EIATTR_MAXREG_COUNT
	.align		4
        /*002c*/ 	.byte	0x03, 0x1b
        /*002e*/ 	.short	0x00ff


	//----- nvinfo : EIATTR_MERCURY_ISA_VERSION
	.align		4
        /*0030*/ 	.byte	0x03, 0x5f
        /*0032*/ 	.short	0x0101


	//----- nvinfo : EIATTR_VRC_CTA_INIT_COUNT
	.align		4
        /*0034*/ 	.byte	0x02, 0x4a
	.zero		1
	.zero		1


	//----- nvinfo : EIATTR_EXIT_INSTR_OFFSETS
	.align		4
        /*0038*/ 	.byte	0x04, 0x1c
        /*003a*/ 	.short	(.L_180 - .L_179)


	//   ....[0]....
.L_179:
        /*003c*/ 	.word	0x000001e0


	//   ....[1]....
        /*0040*/ 	.word	0x00000370


	//   ....[2]....
        /*0044*/ 	.word	0x00000440


	//----- nvinfo : EIATTR_MAX_THREADS
	.align		4
.L_180:
        /*0048*/ 	.byte	0x04, 0x05
        /*004a*/ 	.short	(.L_182 - .L_181)
.L_181:
        /*004c*/ 	.word	0x00000100
        /*0050*/ 	.word	0x00000001
        /*0054*/ 	.word	0x00000001


	//----- nvinfo : EIATTR_CRS_STACK_SIZE
	.align		4
.L_182:
        /*0058*/ 	.byte	0x04, 0x1e
        /*005a*/ 	.short	(.L_184 - .L_183)
.L_183:
        /*005c*/ 	.word	0x00000000


	//----- nvinfo : EIATTR_CBANK_PARAM_SIZE
	.align		4
.L_184:
        /*0060*/ 	.byte	0x03, 0x19
        /*0062*/ 	.short	0x0018


	//----- nvinfo : EIATTR_PARAM_CBANK
	.align		4
        /*0064*/ 	.byte	0x04, 0x0a
        /*0066*/ 	.short	(.L_186 - .L_185)
	.align		4
.L_185:
        /*0068*/ 	.word	index@(.nv.constant0._ZN3cub18CUB_300001_SM_10006detail8for_each13static_kernelINS2_12policy_hub_t12policy_500_tElN6thrust24THRUST_300001_SM_1000_NS8cuda_cub10__tabulate7functorIPi2P0IiElEEEEvT0_T1_)
        /*006c*/ 	.short	0x0380
        /*006e*/ 	.short	0x0018


	//----- nvinfo : EIATTR_SW_WAR
	.align		4
.L_186:
        /*0070*/ 	.byte	0x04, 0x36
        /*0072*/ 	.short	(.L_188 - .L_187)
.L_187:
        /*0074*/ 	.word	0x00000008
.L_188:


//--------------------- .nv.info._ZN3cub18CUB_300001_SM_10006detail11EmptyKernelIvEEvv --------------------------
	.section	.nv.info._ZN3cub18CUB_300001_SM_10006detail11EmptyKernelIvEEvv,"",@"SHT_CUDA_INFO"
	.sectionflags	@""
	.align	4


	//----- nvinfo : EIATTR_CUDA_API_VERSION
	.align		4
        /*0000*/ 	.byte	0x04, 0x37
        /*0002*/ 	.short	(.L_190 - .L_189)
.L_189:
        /*0004*/ 	.word	0x00000082


	//----- nvinfo : EIATTR_SPARSE_MMA_MASK
	.align		4
.L_190:
        /*0008*/ 	.byte	0x03, 0x50
        /*000a*/ 	.short	0x0000


	//----- nvinfo : EIATTR_MAXREG_COUNT
	.align		4
        /*000c*/ 	.byte	0x03, 0x1b
        /*000e*/ 	.short	0x00ff


	//----- nvinfo : EIATTR_MERCURY_ISA_VERSION
	.align		4
        /*0010*/ 	.byte	0x03, 0x5f
        /*0012*/ 	.short	0x0101


	//----- nvinfo : EIATTR_VRC_CTA_INIT_COUNT
	.align		4
        /*0014*/ 	.byte	0x02, 0x4a
	.zero		1
	.zero		1


	//----- nvinfo : EIATTR_EXIT_INSTR_OFFSETS
	.align		4
        /*0018*/ 	.byte	0x04, 0x1c
        /*001a*/ 	.short	(.L_192 - .L_191)


	//   ....[0]....
.L_191:
        /*001c*/ 	.word	0x00000010


	//----- nvinfo : EIATTR_SW_WAR
	.align		4
.L_192:
        /*0020*/ 	.byte	0x04, 0x36
        /*0022*/ 	.short	(.L_194 - .L_193)
.L_193:
        /*0024*/ 	.word	0x00000008
.L_194:


//--------------------- .nv.callgraph             --------------------------
	.section	.nv.callgraph,"",@"SHT_CUDA_CALLGRAPH"
	.align	4
	.sectionentsize	8
	.align		4
        /*0000*/ 	.word	0x00000000
	.align		4
        /*0004*/ 	.word	0xffffffff
	.align		4
        /*0008*/ 	.word	0x00000000
	.align		4
        /*000c*/ 	.word	0xfffffffe
	.align		4
        /*0010*/ 	.word	0x00000000
	.align		4
        /*0014*/ 	.word	0xfffffffd
	.align		4
        /*0018*/ 	.word	0x00000000
	.align		4
        /*001c*/ 	.word	0xfffffffc


//--------------------- .nv.constant4             --------------------------
	.section	.nv.constant4,"a",@progbits
	.align	8
	.align		8
.nv.constant4:
        /*0000*/ 	.dword	_ZN34_INTERNAL_be0d8a79_4_k_cu_bca1f9ce4cuda3std3__45__cpo5beginE
	.align		8
        /*0008*/ 	.dword	_ZN34_INTERNAL_be0d8a79_4_k_cu_bca1f9ce4cuda3std3__45__cpo3endE
	.align		8
        /*0010*/ 	.dword	_ZN34_INTERNAL_be0d8a79_4_k_cu_bca1f9ce4cuda3std3__45__cpo6cbeginE
	.align		8
        /*0018*/ 	.dword	_ZN34_INTERNAL_be0d8a79_4_k_cu_bca1f9ce4cuda3std3__45__cpo4cendE
	.align		8
        /*0020*/ 	.dword	_ZN34_INTERNAL_be0d8a79_4_k_cu_bca1f9ce4cuda3std3__45__cpo6rbeginE
	.align		8
        /*0028*/ 	.dword	_ZN34_INTERNAL_be0d8a79_4_k_cu_bca1f9ce4cuda3std3__45__cpo4rendE
	.align		8
        /*0030*/ 	.dword	_ZN34_INTERNAL_be0d8a79_4_k_cu_bca1f9ce4cuda3std3__45__cpo7crbeginE
	.align		8
        /*0038*/ 	.dword	_ZN34_INTERNAL_be0d8a79_4_k_cu_bca1f9ce4cuda3std3__45__cpo5crendE
	.align		8
        /*0040*/ 	.dword	_ZN34_INTERNAL_be0d8a79_4_k_cu_bca1f9ce4cuda3std3__436_GLOBAL__N__be0d8a79_4_k_cu_bca1f9ce6ignoreE
	.align		8
        /*0048*/ 	.dword	_ZN34_INTERNAL_be0d8a79_4_k_cu_bca1f9ce4cuda3std3__419piecewise_constructE
	.align		8
        /*0050*/ 	.dword	_ZN34_INTERNAL_be0d8a79_4_k_cu_bca1f9ce4cuda3std3__48in_placeE
	.align		8
        /*0058*/ 	.dword	_ZN34_INTERNAL_be0d8a79_4_k_cu_bca1f9ce4cuda3std3__420unreachable_sentinelE
	.align		8
        /*0060*/ 	.dword	_ZN34_INTERNAL_be0d8a79_4_k_cu_bca1f9ce4cuda3std3__47nulloptE
	.align		8
        /*0068*/ 	.dword	_ZN34_INTERNAL_be0d8a79_4_k_cu_bca1f9ce4cuda3std3__48unexpectE
	.align		8
        /*0070*/ 	.dword	_ZN34_INTERNAL_be0d8a79_4_k_cu_bca1f9ce4cuda3std6ranges3__45__cpo4swapE
	.align		8
        /*0078*/ 	.dword	_ZN34_INTERNAL_be0d8a79_4_k_cu_bca1f9ce4cuda3std6ranges3__45__cpo9iter_moveE
	.align		8
        /*0080*/ 	.dword	_ZN34_INTERNAL_be0d8a79_4_k_cu_bca1f9ce4cuda3std6ranges3__45__cpo5beginE
	.align		8
        /*0088*/ 	.dword	_ZN34_INTERNAL_be0d8a79_4_k_cu_bca1f9ce4cuda3std6ranges3__45__cpo3endE
	.align		8
        /*0090*/ 	.dword	_ZN34_INTERNAL_be0d8a79_4_k_cu_bca1f9ce4cuda3std6ranges3__45__cpo6cbeginE
	.align		8
        /*0098*/ 	.dword	_ZN34_INTERNAL_be0d8a79_4_k_cu_bca1f9ce4cuda3std6ranges3__45__cpo4cendE
	.align		8
        /*00a0*/ 	.dword	_ZN34_INTERNAL_be0d8a79_4_k_cu_bca1f9ce4cuda3std6ranges3__45__cpo7advanceE
	.align		8
        /*00a8*/ 	.dword	_ZN34_INTERNAL_be0d8a79_4_k_cu_bca1f9ce4cuda3std6ranges3__45__cpo9iter_swapE
	.align		8
        /*00b0*/ 	.dword	_ZN34_INTERNAL_be0d8a79_4_k_cu_bca1f9ce4cuda3std6ranges3__45__cpo4nextE
	.align		8
        /*00b8*/ 	.dword	_ZN34_INTERNAL_be0d8a79_4_k_cu_bca1f9ce4cuda3std6ranges3__45__cpo4prevE
	.align		8
        /*00c0*/ 	.dword	_ZN34_INTERNAL_be0d8a79_4_k_cu_bca1f9ce4cuda3std6ranges3__45__cpo4dataE
	.align		8
        /*00c8*/ 	.dword	_ZN34_INTERNAL_be0d8a79_4_k_cu_bca1f9ce4cuda3std6ranges3__45__cpo5cdataE
	.align		8
        /*00d0*/ 	.dword	_ZN34_INTERNAL_be0d8a79_4_k_cu_bca1f9ce4cuda3std6ranges3__45__cpo4sizeE
	.align		8
        /*00d8*/ 	.dword	_ZN34_INTERNAL_be0d8a79_4_k_cu_bca1f9ce4cuda3std6ranges3__45__cpo5ssizeE
	.align		8
        /*00e0*/ 	.dword	_ZN34_INTERNAL_be0d8a79_4_k_cu_bca1f9ce4cuda3std6ranges3__45__cpo8distanceE
	.align		8
        /*00e8*/ 	.dword	_ZN34_INTERNAL_be0d8a79_4_k_cu_bca1f9ce6thrust24THRUST_300001_SM_1000_NS8cuda_cub3parE
	.align		8
        /*00f0*/ 	.dword	_ZN34_INTERNAL_be0d8a79_4_k_cu_bca1f9ce6thrust24THRUST_300001_SM_1000_NS8cuda_cub10par_nosyncE
	.align		8
        /*00f8*/ 	.dword	_ZN34_INTERNAL_be0d8a79_4_k_cu_bca1f9ce6thrust24THRUST_300001_SM_1000_NS6system6detail10sequential3seqE
	.align		8
        /*0100*/ 	.dword	_ZN34_INTERNAL_be0d8a79_4_k_cu_bca1f9ce6thrust24THRUST_300001_SM_1000_NS6system3cpp3parE
	.align		8
        /*0108*/ 	.dword	_ZN34_INTERNAL_be0d8a79_4_k_cu_bca1f9ce6thrust24THRUST_300001_SM_1000_NS12placeholders2_1E
	.align		8
        /*0110*/ 	.dword	_ZN34_INTERNAL_be0d8a79_4_k_cu_bca1f9ce6thrust24THRUST_300001_SM_1000_NS12placeholders2_2E
	.align		8
        /*0118*/ 	.dword	_ZN34_INTERNAL_be0d8a79_4_k_cu_bca1f9ce6thrust24THRUST_300001_SM_1000_NS12placeholders2_3E
	.align		8
        /*0120*/ 	.dword	_ZN34_INTERNAL_be0d8a79_4_k_cu_bca1f9ce6thrust24THRUST_300001_SM_1000_NS12placeholders2_4E
	.align		8
        /*0128*/ 	.dword	_ZN34_INTERNAL_be0d8a79_4_k_cu_bca1f9ce6thrust24THRUST_300001_SM_1000_NS12placeholders2_5E
	.align		8
        /*0130*/ 	.dword	_ZN34_INTERNAL_be0d8a79_4_k_cu_bca1f9ce6thrust24THRUST_300001_SM_1000_NS12placeholders2_6E
	.align		8
        /*0138*/ 	.dword	_ZN34_INTERNAL_be0d8a79_4_k_cu_bca1f9ce6thrust24THRUST_300001_SM_1000_NS12placeholders2_7E
	.align		8
        /*0140*/ 	.dword	_ZN34_INTERNAL_be0d8a79_4_k_cu_bca1f9ce6thrust24THRUST_300001_SM_1000_NS12placeholders2_8E
	.align		8
        /*0148*/ 	.dword	_ZN34_INTERNAL_be0d8a79_4_k_cu_bca1f9ce6thrust24THRUST_300001_SM_1000_NS12placeholders2_9E
	.align		8
        /*0150*/ 	.dword	_ZN34_INTERNAL_be0d8a79_4_k_cu_bca1f9ce6thrust24THRUST_300001_SM_1000_NS12placeholders3_10E
	.align		8
        /*0158*/ 	.dword	_ZN34_INTERNAL_be0d8a79_4_k_cu_bca1f9ce6thrust24THRUST_300001_SM_1000_NS3seqE
	.align		8
        /*0160*/ 	.dword	_ZN34_INTERNAL_be0d8a79_4_k_cu_bca1f9ce6thrust24THRUST_300001_SM_1000_NS6deviceE


//--------------------- .text._ZN3cub18CUB_300001_SM_10006detail4scan16DeviceScanKernelINS2_10policy_hubIiiimN4cuda3__47maximumIiEEE10Policy1000EPiSB_NS0_13ScanTileStateIiLb1EEES8_NS0_8NullTypeEmiLb0ESE_EEvT0_T1_T2_iT3_T4_T5_ --------------------------
	.section	.text._ZN3cub18CUB_300001_SM_10006detail4scan16DeviceScanKernelINS2_10policy_hubIiiimN4cuda3__47maximumIiEEE10Policy1000EPiSB_NS0_13ScanTileStateIiLb1EEES8_NS0_8NullTypeEmiLb0ESE_EEvT0_T1_T2_iT3_T4_T5_,"ax",@progbits
	.align	128
        .global         _ZN3cub18CUB_300001_SM_10006detail4scan16DeviceScanKernelINS2_10policy_hubIiiimN4cuda3__47maximumIiEEE10Policy1000EPiSB_NS0_13ScanTileStateIiLb1EEES8_NS0_8NullTypeEmiLb0ESE_EEvT0_T1_T2_iT3_T4_T5_
        .type           _ZN3cub18CUB_300001_SM_10006detail4scan16DeviceScanKernelINS2_10policy_hubIiiimN4cuda3__47maximumIiEEE10Policy1000EPiSB_NS0_13ScanTileStateIiLb1EEES8_NS0_8NullTypeEmiLb0ESE_EEvT0_T1_T2_iT3_T4_T5_,@function
        .size           _ZN3cub18CUB_300001_SM_10006detail4scan16DeviceScanKernelINS2_10policy_hubIiiimN4cuda3__47maximumIiEEE10Policy1000EPiSB_NS0_13ScanTileStateIiLb1EEES8_NS0_8NullTypeEmiLb0ESE_EEvT0_T1_T2_iT3_T4_T5_,(.L_x_220 - _ZN3cub18CUB_300001_SM_10006detail4scan16DeviceScanKernelINS2_10policy_hubIiiimN4cuda3__47maximumIiEEE10Policy1000EPiSB_NS0_13ScanTileStateIiLb1EEES8_NS0_8NullTypeEmiLb0ESE_EEvT0_T1_T2_iT3_T4_T5_)
        .other          _ZN3cub18CUB_300001_SM_10006detail4scan16DeviceScanKernelINS2_10policy_hubIiiimN4cuda3__47maximumIiEEE10Policy1000EPiSB_NS0_13ScanTileStateIiLb1EEES8_NS0_8NullTypeEmiLb0ESE_EEvT0_T1_T2_iT3_T4_T5_,@"STO_CUDA_ENTRY STV_DEFAULT"
_ZN3cub18CUB_300001_SM_10006detail4scan16DeviceScanKernelINS2_10policy_hubIiiimN4cuda3__47maximumIiEEE10Policy1000EPiSB_NS0_13ScanTileStateIiLb1EEES8_NS0_8NullTypeEmiLb0ESE_EEvT0_T1_T2_iT3_T4_T5_:
.text._ZN3cub18CUB_300001_SM_10006detail4scan16DeviceScanKernelINS2_10policy_hubIiiimN4cuda3__47maximumIiEEE10Policy1000EPiSB_NS0_13ScanTileStateIiLb1EEES8_NS0_8NullTypeEmiLb0ESE_EEvT0_T1_T2_iT3_T4_T5_:
[----:B------:R-:W-:Y:S08]  /*0000*/  LDC R1, c[0x0][0x37c] ;  /* 0x0000df00ff017b82 */ /* 0x000ff00000000800 */
[----:B------:R-:W0:Y:S01]  /*0010*/  S2UR UR6, SR_CTAID.X ;  /* 0x00000000000679c3 */ /* 0x000e220000002500 */
[----:B------:R-:W0:Y:S01]  /*0020*/  LDCU UR4, c[0x0][0x398] ;  /* 0x00007300ff0477ac */ /* 0x000e220008000800 */
[----:B------:R-:W1:Y:S01]  /*0030*/  LDCU.64 UR8, c[0x0][0x3a0] ;  /* 0x00007400ff0877ac */ /* 0x000e620008000a00 */
[----:B------:R-:W2:Y:S01]  /*0040*/  LDCU.64 UR12, c[0x0][0x358] ;  /* 0x00006b00ff0c77ac */ /* 0x000ea20008000a00 */
[----:B0-----:R-:W-:-:S04]  /*0050*/  UIADD3 UR6, UPT, UPT, UR6, UR4, URZ ;  /* 0x0000000406067290 */ /* 0x001fc8000fffe0ff */
[----:B------:R-:W-:-:S04]  /*0060*/  UIMAD.WIDE UR10, UR6, 0xc00, URZ ;  /* 0x00000c00060a78a5 */ /* 0x000fc8000f8e02ff */
[----:B-1----:R-:W-:-:S04]  /*0070*/  UIADD3 UR7, UP0, UPT, -UR10, UR8, URZ ;  /* 0x000000080a077290 */ /* 0x002fc8000ff1e1ff */
[----:B------:R-:W-:Y:S02]  /*0080*/  UIADD3.X UR4, UPT, UPT, ~UR11, UR9, URZ, UP0, !UPT ;  /* 0x000000090b047290 */ /* 0x000fe400087fe5ff */
[----:B------:R-:W-:-:S04]  /*0090*/  UISETP.GE.U32.AND UP0, UPT, UR7, 0xc01, UPT ;  /* 0x00000c010700788c */ /* 0x000fc8000bf06070 */
[----:B------:R-:W-:-:S09]  /*00a0*/  UISETP.GE.U32.AND.EX UP0, UPT, UR4, URZ, UPT, UP0 ;  /* 0x000000ff0400728c */ /* 0x000fd2000bf06100 */
[----:B--2---:R-:W-:Y:S05]  /*00b0*/  BRA.U !UP0, `(.L_x_0) ;  /* 0x0000001908c47547 */ /* 0x004fea000b800000 */
[----:B------:R-:W0:Y:S01]  /*00c0*/  S2R R28, SR_TID.X ;  /* 0x00000000001c7919 */ /* 0x000e220000002100 */
[----:B------:R-:W1:Y:S01]  /*00d0*/  LDCU.64 UR4, c[0x0][0x380] ;  /* 0x00007000ff0477ac */ /* 0x000e620008000a00 */
[C---:B0-----:R-:W-:Y:S02]  /*00e0*/  LOP3.LUT R0, R28.reuse, 0x1f, RZ, 0xc0, !PT ;  /* 0x0000001f1c007812 */ /* 0x041fe400078ec0ff */
[----:B------:R-:W-:-:S05]  /*00f0*/  LOP3.LUT R3, R28, 0x3e0, RZ, 0xc0, !PT ;  /* 0x000003e01c037812 */ /* 0x000fca00078ec0ff */
[----:B------:R-:W-:-:S05]  /*0100*/  IMAD R0, R3, 0x18, R0 ;  /* 0x0000001803007824 */ /* 0x000fca00078e0200 */
[----:B------:R-:W-:-:S05]  /*0110*/  IADD3 R0, P0, PT, R0, UR10, RZ ;  /* 0x0000000a00007c10 */ /* 0x000fca000ff1e0ff */
[----:B------:R-:W-:Y:S02]  /*0120*/  IMAD.X R5, RZ, RZ, UR11, P0 ;  /* 0x0000000bff057e24 */ /* 0x000fe400080e06ff */
[----:B------:R-:W-:-:S03]  /*0130*/  IMAD.SHL.U32 R3, R0, 0x4, RZ ;  /* 0x0000000400037824 */ /* 0x000fc600078e00ff */
[----:B------:R-:W-:Y:S02]  /*0140*/  SHF.L.U64.HI R2, R0, 0x2, R5 ;  /* 0x0000000200027819 */ /* 0x000fe40000010205 */
[----:B-1----:R-:W-:-:S04]  /*0150*/  IADD3 R4, P0, PT, R3, UR4, RZ ;  /* 0x0000000403047c10 */ /* 0x002fc8000ff1e0ff */
[----:B------:R-:W-:-:S05]  /*0160*/  IADD3.X R5, PT, PT, R2, UR5, RZ, P0, !PT ;  /* 0x0000000502057c10 */ /* 0x000fca00087fe4ff */
[----:B------:R-:W2:Y:S04]  /*0170*/  LDG.E R0, desc[UR12][R4.64] ;  /* 0x0000000c04007981 */ /* 0x000ea8000c1e1900 */
[----:B------:R-:W3:Y:S04]  /*0180*/  LDG.E R6, desc[UR12][R4.64+0x80] ;  /* 0x0000800c04067981 */ /* 0x000ee8000c1e1900 */
[----:B------:R-:W4:Y:S04]  /*0190*/  LDG.E R8, desc[UR12][R4.64+0x100] ;  /* 0x0001000c04087981 */ /* 0x000f28000c1e1900 */
[----:B------:R-:W5:Y:S04]  /*01a0*/  LDG.E R10, desc[UR12][R4.64+0x180] ;  /* 0x0001800c040a7981 */ /* 0x000f68000c1e1900 */
        /* <DEDUP_REMOVED lines=19> */
[----:B------:R-:W5:Y:S01]  /*02e0*/  LDG.E R33, desc[UR12][R4.64+0xb80] ;  /* 0x000b800c04217981 */ /* 0x000f62000c1e1900 */
[----:B------:R-:W0:Y:S01]  /*02f0*/  S2UR UR5, SR_CgaCtaId ;  /* 0x00000000000579c3 */ /* 0x000e220000008800 */
[----:B------:R-:W-:Y:S01]  /*0300*/  SHF.R.U32.HI R31, RZ, 0x5, R28 ;  /* 0x00000005ff1f7819 */ /* 0x000fe2000001161c */
[----:B------:R-:W-:Y:S01]  /*0310*/  UMOV UR4, 0x400 ;  /* 0x0000040000047882 */ /* 0x000fe20000000000 */
[----:B------:R-:W1:Y:S01]  /*0320*/  S2R R30, SR_LANEID ;  /* 0x00000000001e7919 */ /* 0x000e620000000000 */
[----:B------:R-:W-:Y:S01]  /*0330*/  UISETP.NE.AND UP0, UPT, UR6, URZ, UPT ;  /* 0x000000ff0600728c */ /* 0x000fe2000bf05270 */
[----:B------:R-:W-:Y:S01]  /*0340*/  BSSY.RECONVERGENT B0, `(.L_x_1) ;  /* 0x000014c000007945 */ /* 0x000fe20003800200 */
[----:B0-----:R-:W-:Y:S01]  /*0350*/  ULEA UR4, UR5, UR4, 0x18 ;  /* 0x0000000405047291 */ /* 0x001fe2000f8ec0ff */
[----:B-1----:R-:W-:-:S05]  /*0360*/  IMAD R29, R31, 0x300, R30 ;  /* 0x000003001f1d7824 */ /* 0x002fca00078e021e */
[----:B------:R-:W-:-:S05]  /*0370*/  LEA R29, R29, UR4, 0x2 ;  /* 0x000000041d1d7c11 */ /* 0x000fca000f8e10ff */
[----:B--2---:R0:W-:Y:S04]  /*0380*/  STS [R29], R0 ;  /* 0x000000001d007388 */ /* 0x0041e80000000800 */
[----:B---3--:R1:W-:Y:S04]  /*0390*/  STS [R29+0x80], R6 ;  /* 0x000080061d007388 */ /* 0x0083e80000000800 */
[----:B----4-:R1:W-:Y:S01]  /*03a0*/  STS [R29+0x100], R8 ;  /* 0x000100081d007388 */ /* 0x0103e20000000800 */
[----:B0-----:R-:W-:-:S03]  /*03b0*/  IMAD R0, R30, 0x5c, R29 ;  /* 0x0000005c1e007824 */ /* 0x001fc600078e021d */
[----:B-----5:R1:W-:Y:S04]  /*03c0*/  STS [R29+0x180], R10 ;  /* 0x0001800a1d007388 */ /* 0x0203e80000000800 */
[----:B------:R1:W-:Y:S04]  /*03d0*/  STS [R29+0x200], R12 ;  /* 0x0002000c1d007388 */ /* 0x0003e80000000800 */
        /* <DEDUP_REMOVED lines=18> */
[----:B------:R1:W-:Y:S01]  /*0500*/  STS [R29+0xb80], R33 ;  /* 0x000b80211d007388 */ /* 0x0003e20000000800 */
[----:B------:R-:W-:-:S03]  /*0510*/  NOP ;  /* 0x0000000000007918 */ /* 0x000fc60000000000 */
[----:B------:R1:W0:Y:S04]  /*0520*/  LDS.128 R4, [R0] ;  /* 0x0000000000047984 */ /* 0x0002280000000c00 */
[----:B------:R1:W2:Y:S04]  /*0530*/  LDS.128 R8, [R0+0x10] ;  /* 0x0000100000087984 */ /* 0x0002a80000000c00 */
[----:B------:R1:W3:Y:S04]  /*0540*/  LDS.128 R12, [R0+0x20] ;  /* 0x00002000000c7984 */ /* 0x0002e80000000c00 */
[----:B------:R1:W4:Y:S04]  /*0550*/  LDS.128 R16, [R0+0x30] ;  /* 0x0000300000107984 */ /* 0x0003280000000c00 */
[----:B------:R1:W0:Y:S04]  /*0560*/  LDS.128 R20, [R0+0x40] ;  /* 0x0000400000147984 */ /* 0x0002280000000c00 */
[----:B------:R1:W0:Y:S01]  /*0570*/  LDS.128 R24, [R0+0x50] ;  /* 0x0000500000187984 */ /* 0x0002220000000c00 */
[----:B------:R-:W-:Y:S06]  /*0580*/  BAR.SYNC.DEFER_BLOCKING 0x0 ;  /* 0x0000000000007b1d */ /* 0x000fec0000010000 */
[----:B------:R-:W-:Y:S05]  /*0590*/  BRA.U UP0, `(.L_x_2) ;  /* 0x0000000500387547 */ /* 0x000fea000b800000 */
[----:B01----:R-:W-:Y:S02]  /*05a0*/  VIMNMX3 R32, R4, R5, R6, !PT ;  /* 0x000000050420720f */ /* 0x003fe40007800106 */
[----:B--2---:R-:W-:Y:S02]  /*05b0*/  VIMNMX3 R33, R7, R8, R9, !PT ;  /* 0x000000080721720f */ /* 0x004fe40007800109 */
[----:B---3--:R-:W-:Y:S02]  /*05c0*/  VIMNMX3 R34, R10, R11, R12, !PT ;  /* 0x0000000b0a22720f */ /* 0x008fe4000780010c */
[----:B------:R-:W-:Y:S02]  /*05d0*/  VIMNMX3 R35, R13, R14, R15, !PT ;  /* 0x0000000e0d23720f */ /* 0x000fe4000780010f */
[----:B----4-:R-:W-:Y:S02]  /*05e0*/  VIMNMX3 R36, R16, R17, R18, !PT ;  /* 0x000000111024720f */ /* 0x010fe40007800112 */
[----:B------:R-:W-:-:S02]  /*05f0*/  VIMNMX3 R37, R19, R20, R21, !PT ;  /* 0x000000141325720f */ /* 0x000fc40007800115 */
[----:B------:R-:W-:Y:S02]  /*0600*/  VIMNMX3 R38, R22, R23, R24, !PT ;  /* 0x000000171626720f */ /* 0x000fe40007800118 */
[----:B------:R-:W-:Y:S02]  /*0610*/  VIMNMX3 R39, R25, R26, R27, !PT ;  /* 0x0000001a1927720f */ /* 0x000fe4000780011b */
[----:B------:R-:W-:Y:S02]  /*0620*/  VIMNMX3 R32, R32, R33, R34, !PT ;  /* 0x000000212020720f */ /* 0x000fe40007800122 */
[----:B------:R-:W-:Y:S02]  /*0630*/  VIMNMX3 R35, R35, R36, R37, !PT ;  /* 0x000000242323720f */ /* 0x000fe40007800125 */
[----:B------:R-:W-:Y:S02]  /*0640*/  VIMNMX R38, PT, PT, R38, R39, !PT ;  /* 0x0000002726267248 */ /* 0x000fe40007fe0100 */
[----:B------:R-:W-:-:S02]  /*0650*/  ISETP.GE.AND P0, PT, R30, 0x1, PT ;  /* 0x000000011e00780c */ /* 0x000fc40003f06270 */
[----:B------:R-:W-:Y:S02]  /*0660*/  VIMNMX3 R38, R32, R35, R38, !PT ;  /* 0x000000232026720f */ /* 0x000fe40007800126 */
[----:B------:R-:W-:Y:S02]  /*0670*/  ISETP.NE.AND P2, PT, R30, RZ, PT ;  /* 0x000000ff1e00720c */ /* 0x000fe40003f45270 */
[----:B------:R-:W-:Y:S01]  /*0680*/  ISETP.NE.AND P1, PT, R31, 0x3, PT ;  /* 0x000000031f00780c */ /* 0x000fe20003f25270 */
[----:B------:R-:W0:Y:S06]  /*0690*/  SHFL.UP PT, R33, R38, 0x1, RZ ;  /* 0x0420000026217989 */ /* 0x000e2c00000e00ff */
[----:B0-----:R-:W-:-:S02]  /*06a0*/  @P0 VIMNMX R38, PT, PT, R38, R33, !PT ;  /* 0x0000002126260248 */ /* 0x001fc40007fe0100 */
[----:B------:R-:W-:-:S03]  /*06b0*/  ISETP.GE.AND P0, PT, R30, 0x2, PT ;  /* 0x000000021e00780c */ /* 0x000fc60003f06270 */
[----:B------:R-:W0:Y:S10]  /*06c0*/  SHFL.UP PT, R33, R38, 0x2, RZ ;  /* 0x0440000026217989 */ /* 0x000e3400000e00ff */
[----:B0-----:R-:W-:-:S02]  /*06d0*/  @P0 VIMNMX R38, PT, PT, R38, R33, !PT ;  /* 0x0000002126260248 */ /* 0x001fc40007fe0100 */
[----:B------:R-:W-:-:S03]  /*06e0*/  ISETP.GE.AND P0, PT, R30, 0x4, PT ;  /* 0x000000041e00780c */ /* 0x000fc60003f06270 */
[----:B------:R-:W0:Y:S10]  /*06f0*/  SHFL.UP PT, R33, R38, 0x4, RZ ;  /* 0x0480000026217989 */ /* 0x000e3400000e00ff */
[----:B0-----:R-:W-:-:S02]  /*0700*/  @P0 VIMNMX R38, PT, PT, R38, R33, !PT ;  /* 0x0000002126260248 */ /* 0x001fc40007fe0100 */
[----:B------:R-:W-:-:S03]  /*0710*/  ISETP.GE.AND P0, PT, R30, 0x8, PT ;  /* 0x000000081e00780c */ /* 0x000fc60003f06270 */
[----:B------:R-:W0:Y:S10]  /*0720*/  SHFL.UP PT, R33, R38, 0x8, RZ ;  /* 0x0500000026217989 */ /* 0x000e3400000e00ff */
[----:B0-----:R-:W-:-:S02]  /*0730*/  @P0 VIMNMX R38, PT, PT, R38, R33, !PT ;  /* 0x0000002126260248 */ /* 0x001fc40007fe0100 */
[----:B------:R-:W-:-:S03]  /*0740*/  ISETP.NE.AND P0, PT, R30, 0x1f, PT ;  /* 0x0000001f1e00780c */ /* 0x000fc60003f05270 */
[----:B------:R-:W0:Y:S10]  /*0750*/  SHFL.UP PT, R33, R38, 0x10, RZ ;  /* 0x0600000026217989 */ /* 0x000e3400000e00ff */
[----:B------:R-:W-:-:S02]  /*0760*/  @!P0 LEA R40, R31, UR4, 0x2 ;  /* 0x000000041f288c11 */ /* 0x000fc4000f8e10ff */
[----:B0-----:R-:W-:-:S05]  /*0770*/  VIMNMX R37, PT, PT, R38, R33, !PT ;  /* 0x0000002126257248 */ /* 0x001fca0007fe0100 */
[----:B------:R-:W-:Y:S01]  /*0780*/  @!P0 STS [R40+0x10], R37 ;  /* 0x0000102528008388 */ /* 0x000fe20000000800 */
[----:B------:R-:W-:Y:S01]  /*0790*/  BAR.SYNC.DEFER_BLOCKING 0x0 ;  /* 0x0000000000007b1d */ /* 0x000fe20000010000 */
[----:B------:R-:W-:-:S04]  /*07a0*/  ISETP.GE.AND P0, PT, R30, 0x10, PT ;  /* 0x000000101e00780c */ /* 0x000fc80003f06270 */
[----:B------:R-:W-:Y:S02]  /*07b0*/  SEL R36, R38, R37, !P0 ;  /* 0x0000002526247207 */ /* 0x000fe40004000000 */
[----:B------:R-:W-:-:S04]  /*07c0*/  ISETP.NE.AND P0, PT, R31, 0x2, PT ;  /* 0x000000021f00780c */ /* 0x000fc80003f05270 */
[----:B------:R-:W-:Y:S04]  /*07d0*/  SHFL.UP PT, R36, R36, 0x1, RZ ;  /* 0x0420000024247989 */ /* 0x000fe800000e00ff */
[----:B------:R-:W0:Y:S02]  /*07e0*/  LDS.128 R32, [UR4+0x10] ;  /* 0x00001004ff207984 */ /* 0x000e240008000c00 */
[----:B0-----:R-:W-:-:S04]  /*07f0*/  VIMNMX R33, PT, PT, R32, R33, !PT ;  /* 0x0000002120217248 */ /* 0x001fc80007fe0100 */
[----:B------:R-:W-:Y:S02]  /*0800*/  SEL R31, R33, R32, !P0 ;  /* 0x00000020211f7207 */ /* 0x000fe40004000000 */
[----:B------:R-:W-:Y:S02]  /*0810*/  VIMNMX R34, PT, PT, R34, R33, !PT ;  /* 0x0000002122227248 */ /* 0x000fe40007fe0100 */
[----:B------:R-:W-:Y:S02]  /*0820*/  ISETP.GE.U32.AND P0, PT, R28, 0x20, PT ;  /* 0x000000201c00780c */ /* 0x000fe40003f06070 */
[----:B------:R-:W-:Y:S02]  /*0830*/  SEL R31, R34, R31, !P1 ;  /* 0x0000001f221f7207 */ /* 0x000fe40004800000 */
[----:B------:R-:W-:Y:S02]  /*0840*/  VIMNMX R35, PT, PT, R35, R34, !PT ;  /* 0x0000002223237248 */ /* 0x000fe40007fe0100 */
[----:B------:R-:W-:-:S04]  /*0850*/  @P2 VIMNMX R31, PT, PT, R36, R31, !PT ;  /* 0x0000001f241f2248 */ /* 0x000fc80007fe0100 */
[----:B------:R-:W-:Y:S02]  /*0860*/  SEL R31, R36, R31, !P0 ;  /* 0x0000001f241f7207 */ /* 0x000fe40004000000 */
[----:B------:R-:W-:Y:S02]  /*0870*/  ISETP.NE.AND P0, PT, R28, RZ, PT ;  /* 0x000000ff1c00720c */ /* 0x000fe40003f05270 */
[----:B------:R-:W-:-:S04]  /*0880*/  VIMNMX R36, PT, PT, R4, R31, !PT ;  /* 0x0000001f04247248 */ /* 0x000fc80007fe0100 */
[----:B------:R-:W-:Y:S02]  /*0890*/  SEL R30, R4, R36, !P0 ;  /* 0x00000024041e7207 */ /* 0x000fe40004000000 */
[----:B------:R-:W-:Y:S02]  /*08a0*/  ISETP.NE.AND P0, PT, R28, RZ, PT ;  /* 0x000000ff1c00720c */ /* 0x000fe40003f05270 */
[----:B------:R-:W-:-:S04]  /*08b0*/  VIMNMX R37, PT, PT, R5, R30, !PT ;  /* 0x0000001e05257248 */ /* 0x000fc80007fe0100 */
        /* <DEDUP_REMOVED lines=21> */
[----:B------:R-:W-:Y:S01]  /*0a10*/  VIMNMX R27, PT, PT, R27, R26, !PT ;  /* 0x0000001a1b1b7248 */ /* 0x000fe20007fe0100 */
[----:B------:R-:W-:Y:S06]  /*0a20*/  @P0 BRA `(.L_x_3) ;  /* 0x0000000c00740947 */ /* 0x000fec0003800000 */
[----:B------:R-:W0:Y:S01]  /*0a30*/  LDC.64 R6, c[0x0][0x390] ;  /* 0x0000e400ff067b82 */ /* 0x000e220000000a00 */
[----:B------:R-:W-:Y:S02]  /*0a40*/  IMAD.MOV.U32 R34, RZ, RZ, 0x65 ;  /* 0x00000065ff227424 */ /* 0x000fe400078e00ff */
[----:B------:R-:W-:-:S03]  /*0a50*/  IMAD.MOV.U32 R36, RZ, RZ, R4 ;  /* 0x000000ffff247224 */ /* 0x000fc600078e0004 */
[----:B0-----:R0:W-:Y:S01]  /*0a60*/  ST.E.64.STRONG.GPU desc[UR12][R6.64+0x100], R34 ;  /* 0x0001002206007985 */ /* 0x0011e2000c10fb0c */
[----:B------:R-:W-:Y:S05]  /*0a70*/  BRA `(.L_x_3) ;  /* 0x0000000c00607947 */ /* 0x000fea0003800000 */
.L_x_2:
        /* <DEDUP_REMOVED lines=39> */
[----:B------:R-:W-:Y:S02]  /*0cf0*/  ISETP.GT.U32.AND P0, PT, R28, 0x1f, PT ;  /* 0x0000001f1c00780c */ /* 0x000fe40003f04070 */
[----:B------:R-:W-:-:S04]  /*0d00*/  VIMNMX R34, PT, PT, R34, R33, !PT ;  /* 0x0000002122227248 */ /* 0x000fc80007fe0100 */
[----:B------:R-:W-:Y:S02]  /*0d10*/  SEL R32, R34, R32, !P1 ;  /* 0x0000002022207207 */ /* 0x000fe40004800000 */
[----:B------:R-:W-:Y:S02]  /*0d20*/  ISETP.GE.U32.AND P1, PT, R28, 0x20, PT ;  /* 0x000000201c00780c */ /* 0x000fe40003f26070 */
[----:B------:R-:W-:Y:S02]  /*0d30*/  @P2 VIMNMX R32, PT, PT, R37, R32, !PT ;  /* 0x0000002025202248 */ /* 0x000fe40007fe0100 */
[----:B------:R-:W-:Y:S02]  /*0d40*/  VIMNMX R39, PT, PT, R35, R34, !PT ;  /* 0x0000002223277248 */ /* 0x000fe40007fe0100 */
[----:B------:R-:W-:Y:S01]  /*0d50*/  SEL R40, R37, R32, !P1 ;  /* 0x0000002025287207 */ /* 0x000fe20004800000 */
[----:B------:R-:W-:Y:S06]  /*0d60*/  @P0 BRA `(.L_x_4) ;  /* 0x0000000800240947 */ /* 0x000fec0003800000 */
[----:B------:R-:W0:Y:S01]  /*0d70*/  LDC.64 R36, c[0x0][0x390] ;  /* 0x0000e400ff247b82 */ /* 0x000e220000000a00 */
[----:B------:R-:W-:Y:S01]  /*0d80*/  ISETP.NE.AND P0, PT, R28, RZ, PT ;  /* 0x000000ff1c00720c */ /* 0x000fe20003f05270 */
[----:B------:R-:W-:Y:S01]  /*0d90*/  IMAD.U32 R51, RZ, RZ, UR6 ;  /* 0x00000006ff337e24 */ /* 0x000fe2000f8e00ff */
[----:B------:R-:W-:-:S05]  /*0da0*/  LOP3.LUT R41, RZ, R28, RZ, 0x33, !PT ;  /* 0x0000001cff297212 */ /* 0x000fca00078e33ff */
[----:B------:R-:W1:Y:S01]  /*0db0*/  LDC R31, c[0x0][0x370] ;  /* 0x0000dc00ff1f7b82 */ /* 0x000e620000000800 */
[----:B------:R-:W-:-:S05]  /*0dc0*/  VIADD R41, R41, UR6 ;  /* 0x0000000629297c36 */ /* 0x000fca0008000000 */
[----:B------:R-:W-:Y:S01]  /*0dd0*/  @!P0 IMAD.MOV.U32 R38, RZ, RZ, 0x64 ;  /* 0x00000064ff268424 */ /* 0x000fe200078e00ff */
[----:B------:R2:W-:Y:S01]  /*0de0*/  @!P0 STS [UR4+0xc], R39 ;  /* 0x00000c27ff008988 */ /* 0x0005e20008000804 */
[----:B0-----:R-:W-:-:S05]  /*0df0*/  IMAD.WIDE R50, R51, 0x8, R36 ;  /* 0x0000000833327825 */ /* 0x001fca00078e0224 */
[----:B------:R2:W-:Y:S01]  /*0e00*/  @!P0 ST.E.64.STRONG.GPU desc[UR12][R50.64+0x100], R38 ;  /* 0x0001002632008985 */ /* 0x0005e2000c10fb0c */
[----:B-1----:R-:W-:-:S13]  /*0e10*/  ISETP.GT.U32.AND P1, PT, R31, 0x1f3, PT ;  /* 0x000001f31f00780c */ /* 0x002fda0003f24070 */
[----:B--2---:R-:W-:Y:S05]  /*0e20*/  @P1 BRA `(.L_x_5) ;  /* 0x0000000000081947 */ /* 0x004fea0003800000 */
[----:B------:R0:W-:Y:S06]  /*0e30*/  MEMBAR.SC.CTA ;  /* 0x0000000000007992 */ /* 0x0001ec0000000000 */
[----:B0-----:R-:W-:Y:S05]  /*0e40*/  BRA `(.L_x_6) ;  /* 0x0000000000087947 */ /* 0x001fea0003800000 */
.L_x_5:
[----:B------:R-:W-:Y:S05]  /*0e50*/  NANOSLEEP 0x4dd ;  /* 0x000004dd0000795d */ /* 0x000fea0003800000 */
[----:B------:R-:W-:Y:S01]  /*0e60*/  NOP ;  /* 0x0000000000007918 */ /* 0x000fe20000000000 */
.L_x_6:
[----:B------:R-:W-:-:S05]  /*0e70*/  IMAD.WIDE R36, R41, 0x8, R36 ;  /* 0x0000000829247825 */ /* 0x000fca00078e0224 */
[----:B------:R-:W2:Y:S01]  /*0e80*/  LD.E.64.STRONG.GPU R34, desc[UR12][R36.64+0x100] ;  /* 0x0001000c24227980 */ /* 0x000ea2000c10fb00 */
[----:B------:R-:W-:Y:S01]  /*0e90*/  UMOV UR5, 0xffffffff ;  /* 0xffffffff00057882 */ /* 0x000fe20000000000 */
[----:B--2---:R-:W-:Y:S02]  /*0ea0*/  ISETP.NE.AND P0, PT, R34, 0x63, PT ;  /* 0x000000632200780c */ /* 0x004fe40003f05270 */
[----:B------:R-:W-:Y:S11]  /*0eb0*/  BRA.DIV UR5, `(.L_x_7) ;  /* 0x0000002e05dc7947 */ /* 0x000ff6000b800000 */
[----:B------:R-:W-:-:S13]  /*0ec0*/  VOTE.ANY P0, !P0 ;  /* 0x0000000000ff7806 */ /* 0x000fda0004000100 */
.L_x_46:
[----:B------:R-:W-:Y:S05]  /*0ed0*/  @!P0 BRA `(.L_x_8) ;  /* 0x0000000000308947 */ /* 0x000fea0003800000 */
.L_x_12:
[----:B------:R-:W-:Y:S05]  /*0ee0*/  YIELD ;  /* 0x0000000000007946 */ /* 0x000fea0003800000 */
[----:B------:R-:W-:Y:S05]  /*0ef0*/  @P1 BRA `(.L_x_9) ;  /* 0x0000000000081947 */ /* 0x000fea0003800000 */
[----:B------:R0:W-:Y:S06]  /*0f00*/  MEMBAR.SC.CTA ;  /* 0x0000000000007992 */ /* 0x0001ec0000000000 */
[----:B0-----:R-:W-:Y:S05]  /*0f10*/  BRA `(.L_x_10) ;  /* 0x0000000000087947 */ /* 0x001fea0003800000 */
.L_x_9:
[----:B------:R-:W-:Y:S05]  /*0f20*/  NANOSLEEP 0x288 ;  /* 0x000002880000795d */ /* 0x000fea0003800000 */
[----:B------:R-:W-:Y:S01]  /*0f30*/  NOP ;  /* 0x0000000000007918 */ /* 0x000fe20000000000 */
.L_x_10:
[----:B------:R-:W2:Y:S01]  /*0f40*/  LD.E.64.STRONG.GPU R34, desc[UR12][R36.64+0x100] ;  /* 0x0001000c24227980 */ /* 0x000ea2000c10fb00 */
[----:B------:R-:W-:Y:S01]  /*0f50*/  UMOV UR5, 0xffffffff ;  /* 0xffffffff00057882 */ /* 0x000fe20000000000 */
[----:B--2---:R-:W-:Y:S02]  /*0f60*/  ISETP.NE.AND P0, PT, R34, 0x63, PT ;  /* 0x000000632200780c */ /* 0x004fe40003f05270 */
[----:B------:R-:W-:Y:S11]  /*0f70*/  BRA.DIV UR5, `(.L_x_11) ;  /* 0x0000002e05cc7947 */ /* 0x000ff6000b800000 */
[----:B------:R-:W-:-:S13]  /*0f80*/  VOTE.ANY P0, !P0 ;  /* 0x0000000000ff7806 */ /* 0x000fda0004000100 */
.L_x_49:
[----:B------:R-:W-:Y:S05]  /*0f90*/  @P0 BRA `(.L_x_12) ;  /* 0xfffffffc00d00947 */ /* 0x000fea000383ffff */
.L_x_8:
[----:B------:R-:W-:Y:S01]  /*0fa0*/  UMOV UR5, 0xffffffff ;  /* 0xffffffff00057882 */ /* 0x000fe20000000000 */
[----:B------:R-:W-:Y:S01]  /*0fb0*/  ISETP.NE.AND P0, PT, R34, 0x65, PT ;  /* 0x000000652200780c */ /* 0x000fe20003f05270 */
[----:B------:R-:W-:Y:S01]  /*0fc0*/  IMAD.MOV.U32 R47, RZ, RZ, R35 ;  /* 0x000000ffff2f7224 */ /* 0x000fe200078e0023 */
[----:B------:R-:W-:Y:S11]  /*0fd0*/  BRA.DIV UR5, `(.L_x_13) ;  /* 0x0000002e05d47947 */ /* 0x000ff6000b800000 */
[----:B------:R-:W0:Y:S01]  /*0fe0*/  S2R R44, SR_GEMASK ;  /* 0x00000000002c7919 */ /* 0x000e220000003c00 */
[----:B------:R-:W-:Y:S01]  /*0ff0*/  VOTE.ANY R32, PT, !P0 ;  /* 0x0000000000207806 */ /* 0x000fe200040e0100 */
[C---:B------:R-:W-:Y:S02]  /*1000*/  VIADD R43, R30.reuse, 0x2 ;  /* 0x000000021e2b7836 */ /* 0x040fe40000000000 */
[C---:B------:R-:W-:Y:S02]  /*1010*/  VIADD R42, R30.reuse, 0x4 ;  /* 0x000000041e2a7836 */ /* 0x040fe40000000000 */
[C---:B------:R-:W-:Y:S02]  /*1020*/  VIADD R38, R30.reuse, 0x8 ;  /* 0x000000081e267836 */ /* 0x040fe40000000000 */
[----:B------:R-:W-:Y:S01]  /*1030*/  VIADD R45, R30, 0x10 ;  /* 0x000000101e2d7836 */ /* 0x000fe20000000000 */
[----:B0-----:R-:W-:-:S05]  /*1040*/  LOP3.LUT R32, R32, 0x80000000, R44, 0xec, !PT ;  /* 0x8000000020207812 */ /* 0x001fca00078eec2c */
[----:B------:R-:W-:-:S05]  /*1050*/  VIADD R33, R32, 0xffffffff ;  /* 0xffffffff20217836 */ /* 0x000fca0000000000 */
[----:B------:R-:W-:-:S04]  /*1060*/  LOP3.LUT R33, R32, R33, RZ, 0xc, !PT ;  /* 0x0000002120217212 */ /* 0x000fc800078e0cff */
[----:B------:R0:W1:Y:S02]  /*1070*/  POPC R35, R33 ;  /* 0x0000002100237309 */ /* 0x0000640000000000 */
[----:B0-----:R-:W0:Y:S01]  /*1080*/  LDC.64 R32, c[0x0][0x390] ;  /* 0x0000e400ff207b82 */ /* 0x001e220000000a00 */
[----:B-1----:R-:W1:Y:S01]  /*1090*/  SHFL.DOWN PT, R37, R47, 0x1, R35 ;  /* 0x082000002f257989 */ /* 0x002e6200000e0023 */
[-C--:B------:R-:W-:Y:S02]  /*10a0*/  ISETP.GE.AND P0, PT, R30, R35.reuse, PT ;  /* 0x000000231e00720c */ /* 0x080fe40003f06270 */
[----:B------:R-:W-:Y:S02]  /*10b0*/  ISETP.GT.AND P1, PT, R45, R35, PT ;  /* 0x000000232d00720c */ /* 0x000fe40003f24270 */
[----:B0-----:R-:W-:-:S09]  /*10c0*/  IADD3 R46, P2, PT, R32, 0x100, RZ ;  /* 0x00000100202e7810 */ /* 0x001fd20007f5e0ff */
[----:B-1----:R-:W-:Y:S01]  /*10d0*/  @!P0 VIMNMX R47, PT, PT, R37, R47, !PT ;  /* 0x0000002f252f8248 */ /* 0x002fe20007fe0100 */
[----:B------:R-:W-:Y:S01]  /*10e0*/  IMAD.X R49, RZ, RZ, R33, P2 ;  /* 0x000000ffff317224 */ /* 0x000fe200010e0621 */
[----:B------:R-:W-:-:S03]  /*10f0*/  ISETP.GT.AND P0, PT, R43, R35, PT ;  /* 0x000000232b00720c */ /* 0x000fc60003f04270 */
[----:B------:R-:W0:Y:S10]  /*1100*/  SHFL.DOWN PT, R37, R47, 0x2, R35 ;  /* 0x084000002f257989 */ /* 0x000e3400000e0023 */
[----:B0-----:R-:W-:-:S02]  /*1110*/  @!P0 VIMNMX R47, PT, PT, R47, R37, !PT ;  /* 0x000000252f2f8248 */ /* 0x001fc40007fe0100 */
[----:B------:R-:W-:-:S03]  /*1120*/  ISETP.GT.AND P0, PT, R42, R35, PT ;  /* 0x000000232a00720c */ /* 0x000fc60003f04270 */
[----:B------:R-:W0:Y:S10]  /*1130*/  SHFL.DOWN PT, R37, R47, 0x4, R35 ;  /* 0x088000002f257989 */ /* 0x000e3400000e0023 */
[----:B0-----:R-:W-:-:S02]  /*1140*/  @!P0 VIMNMX R47, PT, PT, R47, R37, !PT ;  /* 0x000000252f2f8248 */ /* 0x001fc40007fe0100 */
[----:B------:R-:W-:-:S03]  /*1150*/  ISETP.GT.AND P0, PT, R38, R35, PT ;  /* 0x000000232600720c */ /* 0x000fc60003f04270 */
[----:B------:R-:W0:Y:S10]  /*1160*/  SHFL.DOWN PT, R37, R47, 0x8, R35 ;  /* 0x090000002f257989 */ /* 0x000e3400000e0023 */
[----:B0-----:R-:W-:-:S02]  /*1170*/  @!P0 VIMNMX R47, PT, PT, R47, R37, !PT ;  /* 0x000000252f2f8248 */ /* 0x001fc40007fe0100 */
[----:B------:R-:W-:-:S03]  /*1180*/  ISETP.NE.AND P0, PT, R34, 0x65, PT ;  /* 0x000000652200780c */ /* 0x000fc60003f05270 */
[----:B------:R-:W0:Y:S10]  /*1190*/  SHFL.DOWN PT, R37, R47, 0x10, R35 ;  /* 0x0a0000002f257989 */ /* 0x000e3400000e0023 */
[----:B------:R-:W-:-:S02]  /*11a0*/  VOTE.ALL P0, P0 ;  /* 0x0000000000ff7806 */ /* 0x000fc40000000000 */
[----:B0-----:R-:W-:-:S11]  /*11b0*/  @!P1 VIMNMX R47, PT, PT, R47, R37, !PT ;  /* 0x000000252f2f9248 */ /* 0x001fd60007fe0100 */
.L_x_58:
[----:B------:R-:W-:Y:S05]  /*11c0*/  @!P0 BRA `(.L_x_14) ;  /* 0x0000000000cc8947 */ /* 0x000fea0003800000 */
.L_x_22:
[----:B------:R-:W-:-:S04]  /*11d0*/  IMAD.MOV.U32 R48, RZ, RZ, R46 ;  /* 0x000000ffff307224 */ /* 0x000fc800078e002e */
[----:B------:R-:W-:-:S05]  /*11e0*/  IMAD.WIDE R34, R41, 0x8, R48 ;  /* 0x0000000829227825 */ /* 0x000fca00078e0230 */
[----:B------:R-:W2:Y:S01]  /*11f0*/  LD.E.64.STRONG.GPU R36, desc[UR12][R34.64+-0x100] ;  /* 0xffff000c22247980 */ /* 0x000ea2000c10fb00 */
[----:B------:R-:W-:Y:S05]  /*1200*/  YIELD ;  /* 0x0000000000007946 */ /* 0x000fea0003800000 */
[----:B------:R-:W-:Y:S01]  /*1210*/  UMOV UR5, 0xffffffff ;  /* 0xffffffff00057882 */ /* 0x000fe20000000000 */
[----:B--2---:R-:W-:Y:S02]  /*1220*/  ISETP.NE.AND P0, PT, R36, 0x63, PT ;  /* 0x000000632400780c */ /* 0x004fe40003f05270 */
[----:B------:R-:W-:Y:S11]  /*1230*/  BRA.DIV UR5, `(.L_x_15) ;  /* 0x00000032052c7947 */ /* 0x000ff6000b800000 */
[----:B------:R-:W-:-:S13]  /*1240*/  VOTE.ANY P0, !P0 ;  /* 0x0000000000ff7806 */ /* 0x000fda0004000100 */
.L_x_61:
[----:B------:R-:W-:Y:S05]  /*1250*/  @!P0 BRA `(.L_x_16) ;  /* 0x0000000000348947 */ /* 0x000fea0003800000 */
[----:B------:R-:W-:-:S13]  /*1260*/  ISETP.GT.U32.AND P1, PT, R31, 0x1f3, PT ;  /* 0x000001f31f00780c */ /* 0x000fda0003f24070 */
.L_x_20:
[----:B------:R-:W-:Y:S05]  /*1270*/  YIELD ;  /* 0x0000000000007946 */ /* 0x000fea0003800000 */
[----:B------:R-:W-:Y:S05]  /*1280*/  @P1 BRA `(.L_x_17) ;  /* 0x0000000000081947 */ /* 0x000fea0003800000 */
[----:B------:R0:W-:Y:S06]  /*1290*/  MEMBAR.SC.CTA ;  /* 0x0000000000007992 */ /* 0x0001ec0000000000 */
[----:B0-----:R-:W-:Y:S05]  /*12a0*/  BRA `(.L_x_18) ;  /* 0x0000000000087947 */ /* 0x001fea0003800000 */
.L_x_17:
[----:B------:R-:W-:Y:S05]  /*12b0*/  NANOSLEEP 0x288 ;  /* 0x000002880000795d */ /* 0x000fea0003800000 */
[----:B------:R-:W-:Y:S01]  /*12c0*/  NOP ;  /* 0x0000000000007918 */ /* 0x000fe20000000000 */
.L_x_18:
[----:B------:R-:W2:Y:S01]  /*12d0*/  LD.E.64.STRONG.GPU R36, desc[UR12][R34.64+-0x100] ;  /* 0xffff000c22247980 */ /* 0x000ea2000c10fb00 */
[----:B------:R-:W-:Y:S01]  /*12e0*/  UMOV UR5, 0xffffffff ;  /* 0xffffffff00057882 */ /* 0x000fe20000000000 */
[----:B--2---:R-:W-:Y:S02]  /*12f0*/  ISETP.NE.AND P0, PT, R36, 0x63, PT ;  /* 0x000000632400780c */ /* 0x004fe40003f05270 */
[----:B------:R-:W-:Y:S11]  /*1300*/  BRA.DIV UR5, `(.L_x_19) ;  /* 0x0000003205187947 */ /* 0x000ff6000b800000 */
[----:B------:R-:W-:-:S13]  /*1310*/  VOTE.ANY P0, !P0 ;  /* 0x0000000000ff7806 */ /* 0x000fda0004000100 */
.L_x_64:
[----:B------:R-:W-:Y:S05]  /*1320*/  @P0 BRA `(.L_x_20) ;  /* 0xfffffffc00d00947 */ /* 0x000fea000383ffff */
.L_x_16:
[----:B------:R-:W-:Y:S01]  /*1330*/  UMOV UR5, 0xffffffff ;  /* 0xffffffff00057882 */ /* 0x000fe20000000000 */
[----:B------:R-:W-:Y:S01]  /*1340*/  ISETP.NE.AND P0, PT, R36, 0x65, PT ;  /* 0x000000652400780c */ /* 0x000fe20003f05270 */
[----:B------:R-:W-:Y:S01]  /*1350*/  IMAD.MOV.U32 R48, RZ, RZ, R37 ;  /* 0x000000ffff307224 */ /* 0x000fe200078e0025 */
[----:B------:R-:W-:Y:S11]  /*1360*/  BRA.DIV UR5, `(.L_x_21) ;  /* 0x0000003205207947 */ /* 0x000ff6000b800000 */
[----:B------:R-:W-:Y:S01]  /*1370*/  VOTE.ANY R32, PT, !P0 ;  /* 0x0000000000207806 */ /* 0x000fe200040e0100 */
[----:B------:R-:W-:-:S03]  /*1380*/  VIADD R41, R41, 0xffffffe0 ;  /* 0xffffffe029297836 */ /* 0x000fc60000000000 */
[----:B------:R-:W-:-:S05]  /*1390*/  LOP3.LUT R32, R32, 0x80000000, R44, 0xec, !PT ;  /* 0x8000000020207812 */ /* 0x000fca00078eec2c */
[----:B------:R-:W-:-:S05]  /*13a0*/  VIADD R33, R32, 0xffffffff ;  /* 0xffffffff20217836 */ /* 0x000fca0000000000 */
[----:B------:R-:W-:-:S04]  /*13b0*/  LOP3.LUT R33, R32, R33, RZ, 0xc, !PT ;  /* 0x0000002120217212 */ /* 0x000fc800078e0cff */
[----:B------:R-:W0:Y:S02]  /*13c0*/  POPC R35, R33 ;  /* 0x0000002100237309 */ /* 0x000e240000000000 */
[----:B0-----:R-:W0:Y:S01]  /*13d0*/  SHFL.DOWN PT, R37, R48, 0x1, R35 ;  /* 0x0820000030257989 */ /* 0x001e2200000e0023 */
[-C--:B------:R-:W-:Y:S02]  /*13e0*/  ISETP.GE.AND P0, PT, R30, R35.reuse, PT ;  /* 0x000000231e00720c */ /* 0x080fe40003f06270 */
[----:B------:R-:W-:-:S11]  /*13f0*/  ISETP.GT.AND P1, PT, R45, R35, PT ;  /* 0x000000232d00720c */ /* 0x000fd60003f24270 */
[----:B0-----:R-:W-:Y:S02]  /*1400*/  @!P0 VIMNMX R48, PT, PT, R37, R48, !PT ;  /* 0x0000003025308248 */ /* 0x001fe40007fe0100 */
        /* <DEDUP_REMOVED lines=12> */
[----:B0-----:R-:W-:-:S04]  /*14d0*/  @!P1 VIMNMX R48, PT, PT, R48, R37, !PT ;  /* 0x0000002530309248 */ /* 0x001fc80007fe0100 */
[----:B------:R-:W-:-:S07]  /*14e0*/  VIMNMX R47, PT, PT, R48, R47, !PT ;  /* 0x0000002f302f7248 */ /* 0x000fce0007fe0100 */
.L_x_73:
[----:B------:R-:W-:Y:S05]  /*14f0*/  @P0 BRA `(.L_x_22) ;  /* 0xfffffffc00340947 */ /* 0x000fea000383ffff */
.L_x_14:
[----:B------:R-:W-:Y:S02]  /*1500*/  ISETP.NE.AND P1, PT, R28, RZ, PT ;  /* 0x000000ff1c00720c */ /* 0x000fe40003f25270 */
[----:B------:R-:W-:-:S11]  /*1510*/  ISETP.NE.AND P0, PT, R30, RZ, PT ;  /* 0x000000ff1e00720c */ /* 0x000fd60003f05270 */
[----:B------:R-:W0:Y:S01]  /*1520*/  @!P1 S2R R31, SR_CgaCtaId ;  /* 0x00000000001f9919 */ /* 0x000e220000008800 */
[----:B------:R-:W-:Y:S01]  /*1530*/  @!P1 MOV R30, 0x400 ;  /* 0x00000400001e9802 */ /* 0x000fe20000000f00 */
[----:B------:R-:W-:Y:S01]  /*1540*/  @!P1 IMAD.MOV.U32 R38, RZ, RZ, 0x65 ;  /* 0x00000065ff269424 */ /* 0x000fe200078e00ff */
[----:B------:R-:W-:Y:S01]  /*1550*/  @!P0 MOV R32, 0x400 ;  /* 0x0000040000208802 */ /* 0x000fe20000000f00 */
[----:B------:R-:W1:Y:S01]  /*1560*/  @!P0 S2R R33, SR_CgaCtaId ;  /* 0x0000000000218919 */ /* 0x000e620000008800 */
[----:B------:R-:W-:-:S05]  /*1570*/  @!P1 VIMNMX R39, PT, PT, R39, R47, !PT ;  /* 0x0000002f27279248 */ /* 0x000fca0007fe0100 */
[----:B------:R2:W-:Y:S01]  /*1580*/  @!P1 ST.E.64.STRONG.GPU desc[UR12][R50.64+0x100], R38 ;  /* 0x0001002632009985 */ /* 0x0005e2000c10fb0c */
[----:B0-----:R-:W-:Y:S02]  /*1590*/  @!P1 LEA R30, R31, R30, 0x18 ;  /* 0x0000001e1f1e9211 */ /* 0x001fe400078ec0ff */
[----:B-1----:R-:W-:-:S03]  /*15a0*/  @!P0 LEA R34, R33, R32, 0x18 ;  /* 0x0000002021228211 */ /* 0x002fc600078ec0ff */
[----:B------:R2:W-:Y:S01]  /*15b0*/  @!P1 STS [R30+0x8], R39 ;  /* 0x000008271e009388 */ /* 0x0005e20000000800 */
[----:B------:R-:W-:Y:S02]  /*15c0*/  IMAD.MOV.U32 R32, RZ, RZ, R40 ;  /* 0x000000ffff207224 */ /* 0x000fe400078e0028 */
[----:B------:R-:W-:Y:S01]  /*15d0*/  @!P0 IMAD.MOV.U32 R32, RZ, RZ, R47 ;  /* 0x000000ffff208224 */ /* 0x000fe200078e002f */
[----:B------:R2:W-:Y:S04]  /*15e0*/  @!P1 STS [R30+0x4], R47 ;  /* 0x0000042f1e009388 */ /* 0x0005e80000000800 */
[----:B------:R2:W-:Y:S02]  /*15f0*/  @!P0 STS [R34+0x24], R47 ;  /* 0x0000242f22008388 */ /* 0x0005e40000000800 */
.L_x_4:
[----:B------:R-:W-:Y:S05]  /*1600*/  WARPSYNC.ALL ;  /* 0x0000000000007948 */ /* 0x000fea0003800000 */
[----:B------:R-:W0:Y:S08]  /*1610*/  S2UR UR7, SR_CgaCtaId ;  /* 0x00000000000779c3 */ /* 0x000e300000008800 */
[----:B------:R-:W-:Y:S01]  /*1620*/  BAR.SYNC.DEFER_BLOCKING 0x0 ;  /* 0x0000000000007b1d */ /* 0x000fe20000010000 */
[----:B------:R-:W-:-:S05]  /*1630*/  ISETP.NE.AND P0, PT, R28, RZ, PT ;  /* 0x000000ff1c00720c */ /* 0x000fca0003f05270 */
[----:B------:R-:W-:Y:S02]  /*1640*/  UMOV UR5, 0x400 ;  /* 0x0000040000057882 */ /* 0x000fe40000000000 */
[----:B0-----:R-:W-:-:S09]  /*1650*/  ULEA UR5, UR7, UR5, 0x18 ;  /* 0x0000000507057291 */ /* 0x001fd2000f8ec0ff */
[----:B--2---:R-:W0:Y:S02]  /*1660*/  LDS R30, [UR5+0x24] ;  /* 0x00002405ff1e7984 */ /* 0x004e240008000800 */
[----:B0-----:R-:W-:-:S04]  /*1670*/  @P0 VIMNMX R32, PT, PT, R30, R32, !PT ;  /* 0x000000201e200248 */ /* 0x001fc80007fe0100 */
        /* <DEDUP_REMOVED lines=23> */
[----:B------:R-:W-:-:S07]  /*17f0*/  VIMNMX R27, PT, PT, R27, R26, !PT ;  /* 0x0000001a1b1b7248 */ /* 0x000fce0007fe0100 */
.L_x_3:
[----:B------:R-:W-:Y:S05]  /*1800*/  BSYNC.RECONVERGENT B0 ;  /* 0x0000000000007941 */ /* 0x000fea0003800200 */
.L_x_1:
[----:B------:R-:W-:Y:S06]  /*1810*/  BAR.SYNC.DEFER_BLOCKING 0x0 ;  /* 0x0000000000007b1d */ /* 0x000fec0000010000 */
[----:B------:R-:W1:Y:S01]  /*1820*/  LDCU.64 UR8, c[0x0][0x388] ;  /* 0x00007100ff0877ac */ /* 0x000e620008000a00 */
[----:B------:R-:W-:Y:S01]  /*1830*/  STS.128 [R0], R36 ;  /* 0x0000002400007388 */ /* 0x000fe20000000c00 */
[----:B-1----:R-:W-:-:S03]  /*1840*/  IADD3 R4, P0, PT, R3, UR8, RZ ;  /* 0x0000000803047c10 */ /* 0x002fc6000ff1e0ff */
[----:B------:R-:W-:Y:S01]  /*1850*/  STS.128 [R0+0x10], R8 ;  /* 0x0000100800007388 */ /* 0x000fe20000000c00 */
[----:B------:R-:W-:-:S03]  /*1860*/  IADD3.X R5, PT, PT, R2, UR9, RZ, P0, !PT ;  /* 0x0000000902057c10 */ /* 0x000fc600087fe4ff */
[----:B------:R-:W-:Y:S04]  /*1870*/  STS.128 [R0+0x20], R12 ;  /* 0x0000200c00007388 */ /* 0x000fe80000000c00 */
[----:B------:R-:W-:Y:S04]  /*1880*/  STS.128 [R0+0x30], R16 ;  /* 0x0000301000007388 */ /* 0x000fe80000000c00 */
[----:B------:R-:W-:Y:S04]  /*1890*/  STS.128 [R0+0x40], R20 ;  /* 0x0000401400007388 */ /* 0x000fe80000000c00 */
[----:B------:R-:W-:Y:S01]  /*18a0*/  STS.128 [R0+0x50], R24 ;  /* 0x0000501800007388 */ /* 0x000fe20000000c00 */
[----:B------:R-:W-:-:S03]  /*18b0*/  NOP ;  /* 0x0000000000007918 */ /* 0x000fc60000000000 */
[----:B0-----:R-:W0:Y:S04]  /*18c0*/  LDS R7, [R29] ;  /* 0x000000001d077984 */ /* 0x001e280000000800 */
[----:B------:R-:W1:Y:S04]  /*18d0*/  LDS R31, [R29+0x80] ;  /* 0x000080001d1f7984 */ /* 0x000e680000000800 */
[----:B------:R-:W2:Y:S04]  /*18e0*/  LDS R33, [R29+0x100] ;  /* 0x000100001d217984 */ /* 0x000ea80000000800 */
[----:B------:R-:W3:Y:S04]  /*18f0*/  LDS R35, [R29+0x180] ;  /* 0x000180001d237984 */ /* 0x000ee80000000800 */
[----:B------:R-:W4:Y:S04]  /*1900*/  LDS R9, [R29+0x200] ;  /* 0x000200001d097984 */ /* 0x000f280000000800 */
[----:B------:R-:W5:Y:S04]  /*1910*/  LDS R11, [R29+0x280] ;  /* 0x000280001d0b7984 */ /* 0x000f680000000800 */
        /* <DEDUP_REMOVED lines=18> */
[----:B0-----:R-:W-:Y:S04]  /*1a40*/  STG.E desc[UR12][R4.64], R7 ;  /* 0x0000000704007986 */ /* 0x001fe8000c10190c */
[----:B-1----:R-:W-:Y:S04]  /*1a50*/  STG.E desc[UR12][R4.64+0x80], R31 ;  /* 0x0000801f04007986 */ /* 0x002fe8000c10190c */
[----:B--2---:R-:W-:Y:S04]  /*1a60*/  STG.E desc[UR12][R4.64+0x100], R33 ;  /* 0x0001002104007986 */ /* 0x004fe8000c10190c */
[----:B---3--:R-:W-:Y:S04]  /*1a70*/  STG.E desc[UR12][R4.64+0x180], R35 ;  /* 0x0001802304007986 */ /* 0x008fe8000c10190c */
[----:B----4-:R-:W-:Y:S04]  /*1a80*/  STG.E desc[UR12][R4.64+0x200], R9 ;  /* 0x0002000904007986 */ /* 0x010fe8000c10190c */
[----:B-----5:R-:W-:Y:S04]  /*1a90*/  STG.E desc[UR12][R4.64+0x280], R11 ;  /* 0x0002800b04007986 */ /* 0x020fe8000c10190c */
[----:B------:R-:W-:Y:S04]  /*1aa0*/  STG.E desc[UR12][R4.64+0x300], R13 ;  /* 0x0003000d04007986 */ /* 0x000fe8000c10190c */
        /* <DEDUP_REMOVED lines=16> */
[----:B------:R-:W-:Y:S01]  /*1bb0*/  STG.E desc[UR12][R4.64+0xb80], R0 ;  /* 0x000b800004007986 */ /* 0x000fe2000c10190c */
[----:B------:R-:W-:Y:S05]  /*1bc0*/  EXIT ;  /* 0x000000000000794d */ /* 0x000fea0003800000 */
.L_x_0:
[----:B------:R-:W-:-:S04]  /*1bd0*/  ISETP.NE.U32.AND P0, PT, RZ, UR7, PT ;  /* 0x00000007ff007c0c */ /* 0x000fc8000bf05070 */
[----:B------:R-:W-:-:S13]  /*1be0*/  ISETP.NE.AND.EX P0, PT, RZ, UR4, PT, P0 ;  /* 0x00000004ff007c0c */ /* 0x000fda000bf05300 */
[----:B------:R-:W-:Y:S05]  /*1bf0*/  @!P0 EXIT ;  /* 0x000000000000894d */ /* 0x000fea0003800000 */
[----:B------:R-:W0:Y:S02]  /*1c00*/  LDCU.64 UR4, c[0x0][0x380] ;  /* 0x00007000ff0477ac */ /* 0x000e240008000a00 */
[----:B0-----:R-:W-:-:S06]  /*1c10*/  UIMAD.WIDE UR4, UR6, 0x3000, UR4 ;  /* 0x00003000060478a5 */ /* 0x001fcc000f8e0204 */
[----:B------:R-:W-:Y:S02]  /*1c20*/  IMAD.U32 R2, RZ, RZ, UR4 ;  /* 0x00000004ff027e24 */ /* 0x000fe4000f8e00ff */
[----:B------:R-:W-:-:S05]  /*1c30*/  IMAD.U32 R3, RZ, RZ, UR5 ;  /* 0x00000005ff037e24 */ /* 0x000fca000f8e00ff */
[----:B------:R0:W2:Y:S01]  /*1c40*/  LDG.E R11, desc[UR12][R2.64] ;  /* 0x0000000c020b7981 */ /* 0x0000a2000c1e1900 */
[----:B------:R-:W1:Y:S02]  /*1c50*/  S2R R6, SR_TID.X ;  /* 0x0000000000067919 */ /* 0x000e640000002100 */
[C---:B-1----:R-:W-:Y:S02]  /*1c60*/  LOP3.LUT R5, R6.reuse, 0x1f, RZ, 0xc0, !PT ;  /* 0x0000001f06057812 */ /* 0x042fe400078ec0ff */
[----:B------:R-:W-:-:S05]  /*1c70*/  LOP3.LUT R0, R6, 0x3e0, RZ, 0xc0, !PT ;  /* 0x000003e006007812 */ /* 0x000fca00078ec0ff */
[----:B------:R-:W-:-:S04]  /*1c80*/  IMAD R5, R0, 0x18, R5 ;  /* 0x0000001800057824 */ /* 0x000fc800078e0205 */
[C---:B------:R-:W-:Y:S01]  /*1c90*/  VIADD R0, R5.reuse, 0x20 ;  /* 0x0000002005007836 */ /* 0x040fe20000000000 */
[C---:B------:R-:W-:Y:S01]  /*1ca0*/  ISETP.GE.U32.AND P2, PT, R5.reuse, UR7, PT ;  /* 0x0000000705007c0c */ /* 0x040fe2000bf46070 */
[C---:B------:R-:W-:Y:S01]  /*1cb0*/  VIADD R7, R5.reuse, 0x60 ;  /* 0x0000006005077836 */ /* 0x040fe20000000000 */
[C---:B------:R-:W-:Y:S01]  /*1cc0*/  LEA R8, P3, R5.reuse, UR4, 0x2 ;  /* 0x0000000405087c11 */ /* 0x040fe2000f8610ff */
[C---:B------:R-:W-:Y:S01]  /*1cd0*/  VIADD R4, R5.reuse, 0x40 ;  /* 0x0000004005047836 */ /* 0x040fe20000000000 */
[----:B------:R-:W-:Y:S01]  /*1ce0*/  ISETP.GE.U32.AND P6, PT, R0, UR7, PT ;  /* 0x0000000700007c0c */ /* 0x000fe2000bfc6070 */
[----:B------:R-:W-:Y:S01]  /*1cf0*/  VIADD R0, R5, 0x80 ;  /* 0x0000008005007836 */ /* 0x000fe20000000000 */
[----:B------:R-:W-:Y:S01]  /*1d00*/  ISETP.GE.U32.AND P1, PT, R7, UR7, PT ;  /* 0x0000000707007c0c */ /* 0x000fe2000bf26070 */
[----:B------:R-:W-:Y:S01]  /*1d10*/  IMAD.X R9, RZ, RZ, UR5, P3 ;  /* 0x00000005ff097e24 */ /* 0x000fe200098e06ff */
[----:B------:R-:W-:Y:S01]  /*1d20*/  ISETP.GE.U32.AND P5, PT, R4, UR7, PT ;  /* 0x0000000704007c0c */ /* 0x000fe2000bfa6070 */
[C---:B0-----:R-:W-:Y:S01]  /*1d30*/  VIADD R3, R5.reuse, 0xc0 ;  /* 0x000000c005037836 */ /* 0x041fe20000000000 */
[----:B------:R-:W-:Y:S01]  /*1d40*/  ISETP.GE.U32.AND P0, PT, R0, UR7, PT ;  /* 0x0000000700007c0c */ /* 0x000fe2000bf06070 */
[----:B------:R-:W-:-:S02]  /*1d50*/  VIADD R0, R5, 0xe0 ;  /* 0x000000e005007836 */ /* 0x000fc40000000000 */
[----:B------:R-:W-:Y:S01]  /*1d60*/  VIADD R2, R5, 0xa0 ;  /* 0x000000a005027836 */ /* 0x000fe20000000000 */
[----:B------:R-:W-:-:S04]  /*1d70*/  ISETP.GE.U32.AND P3, PT, R3, UR7, PT ;  /* 0x0000000703007c0c */ /* 0x000fc8000bf66070 */
[----:B------:R-:W-:Y:S01]  /*1d80*/  ISETP.GE.U32.AND P4, PT, R2, UR7, PT ;  /* 0x0000000702007c0c */ /* 0x000fe2000bf86070 */
[C---:B------:R-:W-:Y:S02]  /*1d90*/  VIADD R2, R5.reuse, 0x120 ;  /* 0x0000012005027836 */ /* 0x040fe40000000000 */
[C---:B------:R-:W-:Y:S02]  /*1da0*/  VIADD R36, R5.reuse, 0x280 ;  /* 0x0000028005247836 */ /* 0x040fe40000000000 */
[C---:B------:R-:W-:Y:S02]  /*1db0*/  VIADD R7, R5.reuse, 0x2a0 ;  /* 0x000002a005077836 */ /* 0x040fe40000000000 */
[C---:B------:R-:W-:Y:S02]  /*1dc0*/  VIADD R4, R5.reuse, 0x2c0 ;  /* 0x000002c005047836 */ /* 0x040fe40000000000 */
[----:B------:R-:W-:Y:S02]  /*1dd0*/  VIADD R3, R5, 0x2e0 ;  /* 0x000002e005037836 */ /* 0x000fe40000000000 */
[----:B--2---:R-:W-:-:S02]  /*1de0*/  IMAD.MOV.U32 R33, RZ, RZ, R11 ;  /* 0x000000ffff217224 */ /* 0x004fc400078e000b */
[----:B------:R-:W2:Y:S01]  /*1df0*/  @!P2 LDG.E R11, desc[UR12][R8.64] ;  /* 0x0000000c080ba981 */ /* 0x000ea2000c1e1900 */
[----:B------:R-:W-:Y:S01]  /*1e00*/  ISETP.GE.U32.AND P2, PT, R0, UR7, PT ;  /* 0x0000000700007c0c */ /* 0x000fe2000bf46070 */
[--C-:B------:R-:W-:Y:S02]  /*1e10*/  IMAD.MOV.U32 R13, RZ, RZ, R33.reuse ;  /* 0x000000ffff0d7224 */ /* 0x100fe400078e0021 */
[C---:B------:R-:W-:Y:S02]  /*1e20*/  VIADD R0, R5.reuse, 0x100 ;  /* 0x0000010005007836 */ /* 0x040fe40000000000 */
[----:B------:R-:W-:Y:S02]  /*1e30*/  IMAD.MOV.U32 R17, RZ, RZ, R33 ;  /* 0x000000ffff117224 */ /* 0x000fe400078e0021 */
[----:B------:R-:W3:Y:S01]  /*1e40*/  @!P6 LDG.E R13, desc[UR12][R8.64+0x80] ;  /* 0x0000800c080de981 */ /* 0x000ee2000c1e1900 */
[----:B------:R-:W-:Y:S01]  /*1e50*/  ISETP.GE.U32.AND P6, PT, R0, UR7, PT ;  /* 0x0000000700007c0c */ /* 0x000fe2000bfc6070 */
[----:B------:R-:W-:-:S02]  /*1e60*/  VIADD R0, R5, 0x140 ;  /* 0x0000014005007836 */ /* 0x000fc40000000000 */
[----:B------:R-:W4:Y:S01]  /*1e70*/  @!P1 LDG.E R17, desc[UR12][R8.64+0x180] ;  /* 0x0001800c08119981 */ /* 0x000f22000c1e1900 */
[--C-:B------:R-:W-:Y:S02]  /*1e80*/  IMAD.MOV.U32 R19, RZ, RZ, R33.reuse ;  /* 0x000000ffff137224 */ /* 0x100fe400078e0021 */
[----:B------:R-:W-:Y:S01]  /*1e90*/  ISETP.GE.U32.AND P1, PT, R0, UR7, PT ;  /* 0x0000000700007c0c */ /* 0x000fe2000bf26070 */
[C---:B------:R-:W-:Y:S02]  /*1ea0*/  VIADD R0, R5.reuse, 0x160 ;  /* 0x0000016005007836 */ /* 0x040fe40000000000 */
[--C-:B------:R-:W-:Y:S01]  /*1eb0*/  IMAD.MOV.U32 R15, RZ, RZ, R33.reuse ;  /* 0x000000ffff0f7224 */ /* 0x100fe200078e0021 */
[----:B------:R-:W5:Y:S01]  /*1ec0*/  @!P0 LDG.E R19, desc[UR12][R8.64+0x200] ;  /* 0x0002000c08138981 */ /* 0x000f62000c1e1900 */
[----:B------:R-:W-:Y:S01]  /*1ed0*/  IMAD.MOV.U32 R23, RZ, RZ, R33 ;  /* 0x000000ffff177224 */ /* 0x000fe200078e0021 */
[----:B------:R-:W-:Y:S01]  /*1ee0*/  ISETP.GE.U32.AND P0, PT, R0, UR7, PT ;  /* 0x0000000700007c0c */ /* 0x000fe2000bf06070 */
[----:B------:R-:W-:-:S02]  /*1ef0*/  VIADD R0, R5, 0x1a0 ;  /* 0x000001a005007836 */ /* 0x000fc40000000000 */
[----:B------:R-:W5:Y:S01]  /*1f00*/  @!P5 LDG.E R15, desc[UR12][R8.64+0x100] ;  /* 0x0001000c080fd981 */ /* 0x000f62000c1e1900 */
[----:B------:R-:W-:Y:S01]  /*1f10*/  ISETP.GE.U32.AND P5, PT, R2, UR7, PT ;  /* 0x0000000702007c0c */ /* 0x000fe2000bfa6070 */
[--C-:B------:R-:W-:Y:S02]  /*1f20*/  IMAD.MOV.U32 R21, RZ, RZ, R33.reuse ;  /* 0x000000ffff157224 */ /* 0x100fe400078e0021 */
[----:B------:R-:W5:Y:S01]  /*1f30*/  @!P3 LDG.E R23, desc[UR12][R8.64+0x300] ;  /* 0x0003000c0817b981 */ /* 0x000f62000c1e1900 */
[--C-:B------:R-:W-:Y:S01]  /*1f40*/  IMAD.MOV.U32 R25, RZ, RZ, R33.reuse ;  /* 0x000000ffff197224 */ /* 0x100fe200078e0021 */
[----:B------:R-:W-:Y:S01]  /*1f50*/  ISETP.GE.U32.AND P3, PT, R0, UR7, PT ;  /* 0x0000000700007c0c */ /* 0x000fe2000bf66070 */
[C---:B------:R-:W-:Y:S01]  /*1f60*/  VIADD R2, R5.reuse, 0x180 ;  /* 0x0000018005027836 */ /* 0x040fe20000000000 */
[----:B------:R-:W5:Y:S01]  /*1f70*/  @!P4 LDG.E R21, desc[UR12][R8.64+0x280] ;  /* 0x0002800c0815c981 */ /* 0x000f62000c1e1900 */
[C---:B------:R-:W-:Y:S02]  /*1f80*/  VIADD R0, R5.reuse, 0x1c0 ;  /* 0x000001c005007836 */ /* 0x040fe40000000000 */
[--C-:B------:R-:W-:Y:S01]  /*1f90*/  IMAD.MOV.U32 R27, RZ, RZ, R33.reuse ;  /* 0x000000ffff1b7224 */ /* 0x100fe200078e0021 */
[----:B------:R-:W5:Y:S01]  /*1fa0*/  @!P2 LDG.E R25, desc[UR12][R8.64+0x380] ;  /* 0x0003800c0819a981 */ /* 0x000f62000c1e1900 */
[--C-:B------:R-:W-:Y:S01]  /*1fb0*/  IMAD.MOV.U32 R29, RZ, RZ, R33.reuse ;  /* 0x000000ffff1d7224 */ /* 0x100fe200078e0021 */
[----:B------:R-:W-:Y:S01]  /*1fc0*/  ISETP.GE.U32.AND P4, PT, R2, UR7, PT ;  /* 0x0000000702007c0c */ /* 0x000fe2000bf86070 */
[C---:B------:R-:W-:Y:S01]  /*1fd0*/  VIADD R2, R5.reuse, 0x1e0 ;  /* 0x000001e005027836 */ /* 0x040fe20000000000 */
[----:B------:R-:W-:Y:S01]  /*1fe0*/  ISETP.GE.U32.AND P2, PT, R0, UR7, PT ;  /* 0x0000000700007c0c */ /* 0x000fe2000bf46070 */
[----:B------:R-:W-:Y:S01]  /*1ff0*/  VIADD R0, R5, 0x200 ;  /* 0x0000020005007836 */ /* 0x000fe20000000000 */
[----:B------:R-:W5:Y:S01]  /*2000*/  @!P6 LDG.E R27, desc[UR12][R8.64+0x400] ;  /* 0x0004000c081be981 */ /* 0x000f62000c1e1900 */
[----:B------:R-:W-:Y:S01]  /*2010*/  IMAD.MOV.U32 R31, RZ, RZ, R33 ;  /* 0x000000ffff1f7224 */ /* 0x000fe200078e0021 */
[----:B------:R-:W-:-:S02]  /*2020*/  ISETP.GE.U32.AND P6, PT, R2, UR7, PT ;  /* 0x0000000702007c0c */ /* 0x000fc4000bfc6070 */
[----:B------:R-:W5:Y:S01]  /*2030*/  @!P5 LDG.E R29, desc[UR12][R8.64+0x480] ;  /* 0x0004800c081dd981 */ /* 0x000f62000c1e1900 */
[----:B------:R-:W-:Y:S01]  /*2040*/  ISETP.GE.U32.AND P5, PT, R0, UR7, PT ;  /* 0x0000000700007c0c */ /* 0x000fe2000bfa6070 */
[----:B------:R-:W-:Y:S02]  /*2050*/  VIADD R0, R5, 0x220 ;  /* 0x0000022005007836 */ /* 0x000fe40000000000 */
[--C-:B------:R-:W-:Y:S01]  /*2060*/  IMAD.MOV.U32 R35, RZ, RZ, R33.reuse ;  /* 0x000000ffff237224 */ /* 0x100fe200078e0021 */
[----:B------:R-:W5:Y:S01]  /*2070*/  @!P1 LDG.E R31, desc[UR12][R8.64+0x500] ;  /* 0x0005000c081f9981 */ /* 0x000f62000c1e1900 */
[--C-:B------:R-:W-:Y:S01]  /*2080*/  IMAD.MOV.U32 R37, RZ, RZ, R33.reuse ;  /* 0x000000ffff257224 */ /* 0x100fe200078e0021 */
[----:B------:R-:W-:Y:S01]  /*2090*/  ISETP.GE.U32.AND P1, PT, R0, UR7, PT ;  /* 0x0000000700007c0c */ /* 0x000fe2000bf26070 */
[--C-:B------:R-:W-:Y:S02]  /*20a0*/  IMAD.MOV.U32 R39, RZ, RZ, R33.reuse ;  /* 0x000000ffff277224 */ /* 0x100fe400078e0021 */
[--C-:B------:R-:W-:Y:S01]  /*20b0*/  IMAD.MOV.U32 R41, RZ, RZ, R33.reuse ;  /* 0x000000ffff297224 */ /* 0x100fe200078e0021 */
[----:B------:R-:W5:Y:S01]  /*20c0*/  @!P0 LDG.E R35, desc[UR12][R8.64+0x580] ;  /* 0x0005800c08238981 */ /* 0x000f62000c1e1900 */
[----:B------:R-:W-:-:S02]  /*20d0*/  IMAD.MOV.U32 R45, RZ, RZ, R33 ;  /* 0x000000ffff2d7224 */ /* 0x000fc400078e0021 */
[----:B------:R-:W-:Y:S01]  /*20e0*/  IMAD.MOV.U32 R47, RZ, RZ, R33 ;  /* 0x000000ffff2f7224 */ /* 0x000fe200078e0021 */
[----:B------:R-:W5:Y:S01]  /*20f0*/  @!P4 LDG.E R37, desc[UR12][R8.64+0x600] ;  /* 0x0006000c0825c981 */ /* 0x000f62000c1e1900 */
[C---:B------:R-:W-:Y:S02]  /*2100*/  VIADD R2, R5.reuse, 0x240 ;  /* 0x0000024005027836 */ /* 0x040fe40000000000 */
[----:B------:R-:W-:Y:S01]  /*2110*/  VIADD R0, R5, 0x260 ;  /* 0x0000026005007836 */ /* 0x000fe20000000000 */
[----:B------:R-:W5:Y:S01]  /*2120*/  @!P3 LDG.E R39, desc[UR12][R8.64+0x680] ;  /* 0x0006800c0827b981 */ /* 0x000f62000c1e1900 */
[----:B------:R-:W-:Y:S02]  /*2130*/  ISETP.GE.U32.AND P3, PT, R36, UR7, PT ;  /* 0x0000000724007c0c */ /* 0x000fe4000bf66070 */
[----:B------:R-:W-:Y:S01]  /*2140*/  ISETP.GE.U32.AND P0, PT, R2, UR7, PT ;  /* 0x0000000702007c0c */ /* 0x000fe2000bf06070 */
[----:B------:R-:W5:Y:S01]  /*2150*/  @!P2 LDG.E R41, desc[UR12][R8.64+0x700] ;  /* 0x0007000c0829a981 */ /* 0x000f62000c1e1900 */
[----:B------:R-:W-:-:S02]  /*2160*/  ISETP.GE.U32.AND P4, PT, R0, UR7, PT ;  /* 0x0000000700007c0c */ /* 0x000fc4000bf86070 */
[----:B------:R-:W-:Y:S01]  /*2170*/  ISETP.GE.U32.AND P2, PT, R7, UR7, PT ;  /* 0x0000000707007c0c */ /* 0x000fe2000bf46070 */
[----:B------:R-:W5:Y:S01]  /*2180*/  @!P6 LDG.E R45, desc[UR12][R8.64+0x780] ;  /* 0x0007800c082de981 */ /* 0x000f62000c1e1900 */
[----:B------:R-:W-:-:S03]  /*2190*/  ISETP.GE.U32.AND P6, PT, R4, UR7, PT ;  /* 0x0000000704007c0c */ /* 0x000fc6000bfc6070 */
[----:B------:R-:W5:Y:S01]  /*21a0*/  @!P5 LDG.E R47, desc[UR12][R8.64+0x800] ;  /* 0x0008000c082fd981 */ /* 0x000f62000c1e1900 */
[----:B------:R-:W-:Y:S01]  /*21b0*/  ISETP.GE.U32.AND P5, PT, R3, UR7, PT ;  /* 0x0000000703007c0c */ /* 0x000fe2000bfa6070 */
[--C-:B------:R-:W-:Y:S02]  /*21c0*/  IMAD.MOV.U32 R49, RZ, RZ, R33.reuse ;  /* 0x000000ffff317224 */ /* 0x100fe400078e0021 */
[--C-:B------:R-:W-:Y:S02]  /*21d0*/  IMAD.MOV.U32 R51, RZ, RZ, R33.reuse ;  /* 0x000000ffff337224 */ /* 0x100fe400078e0021 */
[--C-:B------:R-:W-:Y:S02]  /*21e0*/  IMAD.MOV.U32 R53, RZ, RZ, R33.reuse ;  /* 0x000000ffff357224 */ /* 0x100fe400078e0021 */
[--C-:B------:R-:W-:Y:S01]  /*21f0*/  IMAD.MOV.U32 R28, RZ, RZ, R33.reuse ;  /* 0x000000ffff1c7224 */ /* 0x100fe200078e0021 */
[----:B------:R-:W5:Y:S01]  /*2200*/  @!P1 LDG.E R49, desc[UR12][R8.64+0x880] ;  /* 0x0008800c08319981 */ /* 0x000f62000c1e1900 */
[----:B------:R-:W-:-:S02]  /*2210*/  IMAD.MOV.U32 R32, RZ, RZ, R33 ;  /* 0x000000ffff207224 */ /* 0x000fc400078e0021 */
[----:B------:R-:W-:Y:S01]  /*2220*/  IMAD.MOV.U32 R34, RZ, RZ, R33 ;  /* 0x000000ffff227224 */ /* 0x000fe200078e0021 */
[----:B------:R-:W5:Y:S04]  /*2230*/  @!P0 LDG.E R51, desc[UR12][R8.64+0x900] ;  /* 0x0009000c08338981 */ /* 0x000f68000c1e1900 */
[----:B------:R-:W5:Y:S04]  /*2240*/  @!P4 LDG.E R53, desc[UR12][R8.64+0x980] ;  /* 0x0009800c0835c981 */ /* 0x000f68000c1e1900 */
[----:B------:R-:W5:Y:S04]  /*2250*/  @!P3 LDG.E R28, desc[UR12][R8.64+0xa00] ;  /* 0x000a000c081cb981 */ /* 0x000f68000c1e1900 */
[----:B------:R-:W5:Y:S04]  /*2260*/  @!P2 LDG.E R32, desc[UR12][R8.64+0xa80] ;  /* 0x000a800c0820a981 */ /* 0x000f68000c1e1900 */
[----:B------:R-:W5:Y:S04]  /*2270*/  @!P6 LDG.E R34, desc[UR12][R8.64+0xb00] ;  /* 0x000b000c0822e981 */ /* 0x000f68000c1e1900 */
[----:B------:R-:W5:Y:S01]  /*2280*/  @!P5 LDG.E R33, desc[UR12][R8.64+0xb80] ;  /* 0x000b800c0821d981 */ /* 0x000f62000c1e1900 */
[----:B------:R-:W0:Y:S01]  /*2290*/  S2R R43, SR_LANEID ;  /* 0x00000000002b7919 */ /* 0x000e220000000000 */
[----:B------:R-:W1:Y:S01]  /*22a0*/  S2UR UR5, SR_CgaCtaId ;  /* 0x00000000000579c3 */ /* 0x000e620000008800 */
[----:B------:R-:W-:Y:S01]  /*22b0*/  SHF.R.U32.HI R38, RZ, 0x5, R6 ;  /* 0x00000005ff267819 */ /* 0x000fe20000011606 */
[----:B------:R-:W-:-:S02]  /*22c0*/  UMOV UR4, 0x400 ;  /* 0x0000040000047882 */ /* 0x000fc40000000000 */
[----:B-1----:R-:W-:Y:S02]  /*22d0*/  ULEA UR4, UR5, UR4, 0x18 ;  /* 0x0000000405047291 */ /* 0x002fe4000f8ec0ff */
[----:B0-----:R-:W-:-:S05]  /*22e0*/  IMAD R2, R38, 0x300, R43 ;  /* 0x0000030026027824 */ /* 0x001fca00078e022b */
[----:B------:R-:W-:-:S05]  /*22f0*/  LEA R2, R2, UR4, 0x2 ;  /* 0x0000000402027c11 */ /* 0x000fca000f8e10ff */
[----:B------:R-:W-:Y:S01]  /*2300*/  IMAD R0, R43, 0x5c, R2 ;  /* 0x0000005c2b007824 */ /* 0x000fe200078e0202 */
[----:B------:R-:W-:Y:S01]  /*2310*/  UISETP.NE.AND UP0, UPT, UR6, URZ, UPT ;  /* 0x000000ff0600728c */ /* 0x000fe2000bf05270 */
[----:B--2---:R0:W-:Y:S04]  /*2320*/  STS [R2], R11 ;  /* 0x0000000b02007388 */ /* 0x0041e80000000800 */
[----:B---3--:R0:W-:Y:S04]  /*2330*/  STS [R2+0x80], R13 ;  /* 0x0000800d02007388 */ /* 0x0081e80000000800 */
[----:B----4-:R0:W-:Y:S04]  /*2340*/  STS [R2+0x180], R17 ;  /* 0x0001801102007388 */ /* 0x0101e80000000800 */
        /* <DEDUP_REMOVED lines=22> */
[----:B------:R0:W1:Y:S04]  /*24b0*/  LDS.128 R8, [R0] ;  /* 0x0000000000087984 */ /* 0x0000680000000c00 */
        /* <DEDUP_REMOVED lines=20> */
[----:B------:R-:W-:Y:S02]  /*2600*/  ISETP.NE.AND P1, PT, R38, 0x3, PT ;  /* 0x000000032600780c */ /* 0x000fe40003f25270 */
[----:B------:R-:W-:Y:S01]  /*2610*/  ISETP.NE.AND P2, PT, R43, RZ, PT ;  /* 0x000000ff2b00720c */ /* 0x000fe20003f45270 */
        /* <DEDUP_REMOVED lines=24> */
[----:B------:R-:W-:Y:S02]  /*27a0*/  @!P1 VIMNMX R32, PT, PT, R34, R33, !PT ;  /* 0x0000002122209248 */ /* 0x000fe40007fe0100 */
[----:B------:R-:W-:Y:S02]  /*27b0*/  ISETP.GE.U32.AND P0, PT, R6, 0x20, PT ;  /* 0x000000200600780c */ /* 0x000fe40003f06070 */
[----:B------:R-:W-:-:S04]  /*27c0*/  @P2 VIMNMX R32, PT, PT, R37, R32, !PT ;  /* 0x0000002025202248 */ /* 0x000fc80007fe0100 */
[----:B------:R-:W-:Y:S02]  /*27d0*/  SEL R33, R37, R32, !P0 ;  /* 0x0000002025217207 */ /* 0x000fe40004000000 */
[----:B------:R-:W-:Y:S02]  /*27e0*/  ISETP.NE.AND P0, PT, R6, RZ, PT ;  /* 0x000000ff0600720c */ /* 0x000fe40003f05270 */
[----:B------:R-:W-:-:S04]  /*27f0*/  VIMNMX R33, PT, PT, R8, R33, !PT ;  /* 0x0000002108217248 */ /* 0x000fc80007fe0100 */
[----:B------:R-:W-:-:S04]  /*2800*/  SEL R8, R8, R33, !P0 ;  /* 0x0000002108087207 */ /* 0x000fc80004000000 */
        /* <DEDUP_REMOVED lines=23> */
[----:B------:R-:W-:Y:S06]  /*2980*/  BRA `(.L_x_24) ;  /* 0x0000000c005c7947 */ /* 0x000fec0003800000 */
.L_x_23:
        /* <DEDUP_REMOVED lines=34> */
[----:B------:R-:W-:-:S03]  /*2bb0*/  ISETP.NE.AND P0, PT, R38, 0x2, PT ;  /* 0x000000022600780c */ /* 0x000fc60003f05270 */
        /* <DEDUP_REMOVED lines=8> */
[C---:B------:R-:W-:Y:S02]  /*2c40*/  @P2 VIMNMX R33, PT, PT, R42.reuse, R33, !PT ;  /* 0x000000212a212248 */ /* 0x040fe40007fe0100 */
        /* <DEDUP_REMOVED lines=17> */
.L_x_26:
[----:B------:R-:W-:Y:S05]  /*2d60*/  NANOSLEEP 0x4dd ;  /* 0x000004dd0000795d */ /* 0x000fea0003800000 */
[----:B------:R-:W-:Y:S01]  /*2d70*/  NOP ;  /* 0x0000000000007918 */ /* 0x000fe20000000000 */
.L_x_27:
[----:B------:R-:W-:-:S05]  /*2d80*/  IMAD.WIDE R40, R44, 0x8, R40 ;  /* 0x000000082c287825 */ /* 0x000fca00078e0228 */
[----:B------:R-:W2:Y:S01]  /*2d90*/  LD.E.64.STRONG.GPU R34, desc[UR12][R40.64+0x100] ;  /* 0x0001000c28227980 */ /* 0x000ea2000c10fb00 */
[----:B------:R-:W-:Y:S01]  /*2da0*/  UMOV UR5, 0xffffffff ;  /* 0xffffffff00057882 */ /* 0x000fe20000000000 */
[----:B--2---:R-:W-:Y:S02]  /*2db0*/  ISETP.NE.AND P0, PT, R34, 0x63, PT ;  /* 0x000000632200780c */ /* 0x004fe40003f05270 */
[----:B------:R-:W-:Y:S11]  /*2dc0*/  BRA.DIV UR5, `(.L_x_28) ;  /* 0x0000001a05607947 */ /* 0x000ff6000b800000 */
[----:B------:R-:W-:-:S13]  /*2dd0*/  VOTE.ANY P0, !P0 ;  /* 0x0000000000ff7806 */ /* 0x000fda0004000100 */
.L_x_76:
[----:B------:R-:W-:Y:S05]  /*2de0*/  @!P0 BRA `(.L_x_29) ;  /* 0x0000000000308947 */ /* 0x000fea0003800000 */
.L_x_33:
[----:B------:R-:W-:Y:S05]  /*2df0*/  YIELD ;  /* 0x0000000000007946 */ /* 0x000fea0003800000 */
[----:B------:R-:W-:Y:S05]  /*2e00*/  @P1 BRA `(.L_x_30) ;  /* 0x0000000000081947 */ /* 0x000fea0003800000 */
[----:B------:R0:W-:Y:S06]  /*2e10*/  MEMBAR.SC.CTA ;  /* 0x0000000000007992 */ /* 0x0001ec0000000000 */
[----:B0-----:R-:W-:Y:S05]  /*2e20*/  BRA `(.L_x_31) ;  /* 0x0000000000087947 */ /* 0x001fea0003800000 */
.L_x_30:
[----:B------:R-:W-:Y:S05]  /*2e30*/  NANOSLEEP 0x288 ;  /* 0x000002880000795d */ /* 0x000fea0003800000 */
[----:B------:R-:W-:Y:S01]  /*2e40*/  NOP ;  /* 0x0000000000007918 */ /* 0x000fe20000000000 */
.L_x_31:
[----:B------:R-:W2:Y:S01]  /*2e50*/  LD.E.64.STRONG.GPU R34, desc[UR12][R40.64+0x100] ;  /* 0x0001000c28227980 */ /* 0x000ea2000c10fb00 */
[----:B------:R-:W-:Y:S01]  /*2e60*/  UMOV UR5, 0xffffffff ;  /* 0xffffffff00057882 */ /* 0x000fe20000000000 */
[----:B--2---:R-:W-:Y:S02]  /*2e70*/  ISETP.NE.AND P0, PT, R34, 0x63, PT ;  /* 0x000000632200780c */ /* 0x004fe40003f05270 */
[----:B------:R-:W-:Y:S11]  /*2e80*/  BRA.DIV UR5, `(.L_x_32) ;  /* 0x0000001a05507947 */ /* 0x000ff6000b800000 */
[----:B------:R-:W-:-:S13]  /*2e90*/  VOTE.ANY P0, !P0 ;  /* 0x0000000000ff7806 */ /* 0x000fda0004000100 */
.L_x_79:
[----:B------:R-:W-:Y:S05]  /*2ea0*/  @P0 BRA `(.L_x_33) ;  /* 0xfffffffc00d00947 */ /* 0x000fea000383ffff */
.L_x_29:
[----:B------:R-:W-:Y:S01]  /*2eb0*/  UMOV UR5, 0xffffffff ;  /* 0xffffffff00057882 */ /* 0x000fe20000000000 */
[----:B------:R-:W-:Y:S01]  /*2ec0*/  ISETP.NE.AND P3, PT, R34, 0x65, PT ;  /* 0x000000652200780c */ /* 0x000fe20003f65270 */
[----:B------:R-:W-:Y:S01]  /*2ed0*/  IMAD.MOV.U32 R50, RZ, RZ, R35 ;  /* 0x000000ffff327224 */ /* 0x000fe200078e0023 */
[----:B------:R-:W-:Y:S11]  /*2ee0*/  BRA.DIV UR5, `(.L_x_34) ;  /* 0x0000001a05587947 */ /* 0x000ff6000b800000 */
[----:B------:R-:W0:Y:S01]  /*2ef0*/  S2R R38, SR_GEMASK ;  /* 0x0000000000267919 */ /* 0x000e220000003c00 */
[----:B------:R-:W-:Y:S01]  /*2f00*/  VOTE.ANY R32, PT, !P3 ;  /* 0x0000000000207806 */ /* 0x000fe200058e0100 */
[----:B------:R-:W-:-:S03]  /*2f10*/  VIADD R45, R43, 0x8 ;  /* 0x000000082b2d7836 */ /* 0x000fc60000000000 */
[----:B0-----:R-:W-:-:S05]  /*2f20*/  LOP3.LUT R32, R32, 0x80000000, R38, 0xec, !PT ;  /* 0x8000000020207812 */ /* 0x001fca00078eec26 */
[----:B------:R-:W-:-:S05]  /*2f30*/  VIADD R33, R32, 0xffffffff ;  /* 0xffffffff20217836 */ /* 0x000fca0000000000 */
[----:B------:R-:W-:Y:S01]  /*2f40*/  LOP3.LUT R33, R32, R33, RZ, 0xc, !PT ;  /* 0x0000002120217212 */ /* 0x000fe200078e0cff */
[----:B------:R-:W-:-:S03]  /*2f50*/  VIADD R32, R43, 0x2 ;  /* 0x000000022b207836 */ /* 0x000fc60000000000 */
[----:B------:R-:W0:Y:S02]  /*2f60*/  POPC R35, R33 ;  /* 0x0000002100237309 */ /* 0x000e240000000000 */
[----:B0-----:R-:W0:Y:S01]  /*2f70*/  SHFL.DOWN PT, R37, R50, 0x1, R35 ;  /* 0x0820000032257989 */ /* 0x001e2200000e0023 */
[----:B------:R-:W-:-:S13]  /*2f80*/  ISETP.GE.AND P0, PT, R43, R35, PT ;  /* 0x000000232b00720c */ /* 0x000fda0003f06270 */
[----:B0-----:R-:W-:Y:S02]  /*2f90*/  @!P0 VIMNMX R50, PT, PT, R37, R50, !PT ;  /* 0x0000003225328248 */ /* 0x001fe40007fe0100 */
[----:B------:R-:W-:Y:S01]  /*2fa0*/  ISETP.GT.AND P0, PT, R32, R35, PT ;  /* 0x000000232000720c */ /* 0x000fe20003f04270 */
[----:B------:R-:W-:Y:S02]  /*2fb0*/  VIADD R32, R43, 0x4 ;  /* 0x000000042b207836 */ /* 0x000fe40000000000 */
[----:B------:R-:W0:Y:S10]  /*2fc0*/  SHFL.DOWN PT, R37, R50, 0x2, R35 ;  /* 0x0840000032257989 */ /* 0x000e3400000e0023 */
[----:B0-----:R-:W-:-:S02]  /*2fd0*/  @!P0 VIMNMX R50, PT, PT, R50, R37, !PT ;  /* 0x0000002532328248 */ /* 0x001fc40007fe0100 */
[----:B------:R-:W-:Y:S02]  /*2fe0*/  ISETP.GT.AND P0, PT, R32, R35, PT ;  /* 0x000000232000720c */ /* 0x000fe40003f04270 */
[----:B------:R-:W0:Y:S01]  /*2ff0*/  LDC.64 R32, c[0x0][0x390] ;  /* 0x0000e400ff207b82 */ /* 0x000e220000000a00 */
[----:B------:R-:W1:Y:S01]  /*3000*/  SHFL.DOWN PT, R37, R50, 0x4, R35 ;  /* 0x0880000032257989 */ /* 0x000e6200000e0023 */
[----:B0-----:R-:W-:-:S09]  /*3010*/  IADD3 R48, P4, PT, R32, 0x100, RZ ;  /* 0x0000010020307810 */ /* 0x001fd20007f9e0ff */
[----:B-1----:R-:W-:Y:S02]  /*3020*/  @!P0 VIMNMX R50, PT, PT, R50, R37, !PT ;  /* 0x0000002532328248 */ /* 0x002fe40007fe0100 */
[----:B------:R-:W-:Y:S01]  /*3030*/  ISETP.GT.AND P0, PT, R45, R35, PT ;  /* 0x000000232d00720c */ /* 0x000fe20003f04270 */
[----:B------:R-:W-:Y:S02]  /*3040*/  IMAD.X R49, RZ, RZ, R33, P4 ;  /* 0x000000ffff317224 */ /* 0x000fe400020e0621 */
[----:B------:R-:W0:Y:S10]  /*3050*/  SHFL.DOWN PT, R37, R50, 0x8, R35 ;  /* 0x0900000032257989 */ /* 0x000e3400000e0023 */
[----:B0-----:R-:W-:-:S02]  /*3060*/  @!P0 VIMNMX R50, PT, PT, R50, R37, !PT ;  /* 0x0000002532328248 */ /* 0x001fc40007fe0100 */
[----:B------:R-:W-:Y:S01]  /*3070*/  ISETP.NE.AND P0, PT, R34, 0x65, PT ;  /* 0x000000652200780c */ /* 0x000fe20003f05270 */
[----:B------:R-:W-:Y:S02]  /*3080*/  VIADD R34, R43, 0x10 ;  /* 0x000000102b227836 */ /* 0x000fe40000000000 */
[----:B------:R-:W0:Y:S03]  /*3090*/  SHFL.DOWN PT, R37, R50, 0x10, R35 ;  /* 0x0a00000032257989 */ /* 0x000e2600000e0023 */
[----:B------:R-:W-:-:S07]  /*30a0*/  ISETP.GT.AND P3, PT, R34, R35, PT ;  /* 0x000000232200720c */ /* 0x000fce0003f64270 */
[----:B------:R-:W-:-:S06]  /*30b0*/  VOTE.ALL P0, P0 ;  /* 0x0000000000ff7806 */ /* 0x000fcc0000000000 */
[----:B0-----:R-:W-:-:S07]  /*30c0*/  @!P3 VIMNMX R50, PT, PT, R50, R37, !PT ;  /* 0x000000253232b248 */ /* 0x001fce0007fe0100 */
.L_x_88:
[----:B------:R-:W-:Y:S05]  /*30d0*/  @!P0 BRA `(.L_x_35) ;  /* 0x0000000000cc8947 */ /* 0x000fea0003800000 */
.L_x_43:
[----:B------:R-:W-:-:S05]  /*30e0*/  IMAD.WIDE R34, R44, 0x8, R48 ;  /* 0x000000082c227825 */ /* 0x000fca00078e0230 */
[----:B------:R-:W2:Y:S01]  /*30f0*/  LD.E.64.STRONG.GPU R40, desc[UR12][R34.64+-0x100] ;  /* 0xffff000c22287980 */ /* 0x000ea2000c10fb00 */
[----:B------:R-:W-:Y:S05]  /*3100*/  YIELD ;  /* 0x0000000000007946 */ /* 0x000fea0003800000 */
[----:B------:R-:W-:Y:S01]  /*3110*/  UMOV UR5, 0xffffffff ;  /* 0xffffffff00057882 */ /* 0x000fe20000000000 */
[----:B--2---:R-:W-:Y:S02]  /*3120*/  ISETP.NE.AND P0, PT, R40, 0x63, PT ;  /* 0x000000632800780c */ /* 0x004fe40003f05270 */
[----:B------:R-:W-:Y:S11]  /*3130*/  BRA.DIV UR5, `(.L_x_36) ;  /* 0x0000001a05b47947 */ /* 0x000ff6000b800000 */
[----:B------:R-:W-:-:S13]  /*3140*/  VOTE.ANY P0, !P0 ;  /* 0x0000000000ff7806 */ /* 0x000fda0004000100 */
.L_x_91:
[----:B------:R-:W-:Y:S05]  /*3150*/  @!P0 BRA `(.L_x_37) ;  /* 0x0000000000308947 */ /* 0x000fea0003800000 */
.L_x_41:
[----:B------:R-:W-:Y:S05]  /*3160*/  YIELD ;  /* 0x0000000000007946 */ /* 0x000fea0003800000 */
[----:B------:R-:W-:Y:S05]  /*3170*/  @P1 BRA `(.L_x_38) ;  /* 0x0000000000081947 */ /* 0x000fea0003800000 */
[----:B------:R0:W-:Y:S06]  /*3180*/  MEMBAR.SC.CTA ;  /* 0x0000000000007992 */ /* 0x0001ec0000000000 */
[----:B0-----:R-:W-:Y:S05]  /*3190*/  BRA `(.L_x_39) ;  /* 0x0000000000087947 */ /* 0x001fea0003800000 */
.L_x_38:
[----:B------:R-:W-:Y:S05]  /*31a0*/  NANOSLEEP 0x288 ;  /* 0x000002880000795d */ /* 0x000fea0003800000 */
[----:B------:R-:W-:Y:S01]  /*31b0*/  NOP ;  /* 0x0000000000007918 */ /* 0x000fe20000000000 */
.L_x_39:
[----:B------:R-:W2:Y:S01]  /*31c0*/  LD.E.64.STRONG.GPU R40, desc[UR12][R34.64+-0x100] ;  /* 0xffff000c22287980 */ /* 0x000ea2000c10fb00 */
[----:B------:R-:W-:Y:S01]  /*31d0*/  UMOV UR5, 0xffffffff ;  /* 0xffffffff00057882 */ /* 0x000fe20000000000 */
[----:B--2---:R-:W-:Y:S02]  /*31e0*/  ISETP.NE.AND P0, PT, R40, 0x63, PT ;  /* 0x000000632800780c */ /* 0x004fe40003f05270 */
[----:B------:R-:W-:Y:S11]  /*31f0*/  BRA.DIV UR5, `(.L_x_40) ;  /* 0x0000001a05a47947 */ /* 0x000ff6000b800000 */
[----:B------:R-:W-:-:S13]  /*3200*/  VOTE.ANY P0, !P0 ;  /* 0x0000000000ff7806 */ /* 0x000fda0004000100 */
.L_x_94:
[----:B------:R-:W-:Y:S05]  /*3210*/  @P0 BRA `(.L_x_41) ;  /* 0xfffffffc00d00947 */ /* 0x000fea000383ffff */
.L_x_37:
[----:B------:R-:W-:Y:S01]  /*3220*/  UMOV UR5, 0xffffffff ;  /* 0xffffffff00057882 */ /* 0x000fe20000000000 */
[----:B------:R-:W-:Y:S02]  /*3230*/  ISETP.NE.AND P0, PT, R40, 0x65, PT ;  /* 0x000000652800780c */ /* 0x000fe40003f05270 */
[----:B------:R-:W-:Y:S11]  /*3240*/  BRA.DIV UR5, `(.L_x_42) ;  /* 0x0000001a05b07947 */ /* 0x000ff6000b800000 */
[----:B------:R-:W-:Y:S01]  /*3250*/  VOTE.ANY R32, PT, !P0 ;  /* 0x0000000000207806 */ /* 0x000fe200040e0100 */
[----:B------:R-:W-:-:S03]  /*3260*/  VIADD R44, R44, 0xffffffe0 ;  /* 0xffffffe02c2c7836 */ /* 0x000fc60000000000 */
[----:B------:R-:W-:-:S05]  /*3270*/  LOP3.LUT R32, R32, 0x80000000, R38, 0xec, !PT ;  /* 0x8000000020207812 */ /* 0x000fca00078eec26 */
        /* <DEDUP_REMOVED lines=11> */
[-C--:B------:R-:W-:Y:S01]  /*3330*/  ISETP.GT.AND P0, PT, R32, R35.reuse, PT ;  /* 0x000000232000720c */ /* 0x080fe20003f04270 */
[----:B------:R-:W-:Y:S02]  /*3340*/  VIADD R32, R43, 0x10 ;  /* 0x000000102b207836 */ /* 0x000fe40000000000 */
[----:B------:R-:W0:Y:S03]  /*3350*/  SHFL.DOWN PT, R37, R41, 0x4, R35 ;  /* 0x0880000029257989 */ /* 0x000e2600000e0023 */
[----:B------:R-:W-:-:S07]  /*3360*/  ISETP.GT.AND P3, PT, R32, R35, PT ;  /* 0x000000232000720c */ /* 0x000fce0003f64270 */
[----:B0-----:R-:W-:Y:S02]  /*3370*/  @!P0 VIMNMX R41, PT, PT, R41, R37, !PT ;  /* 0x0000002529298248 */ /* 0x001fe40007fe0100 */
        /* <DEDUP_REMOVED lines=8> */
.L_x_103:
[----:B------:R-:W-:Y:S05]  /*3400*/  @P0 BRA `(.L_x_43) ;  /* 0xfffffffc00340947 */ /* 0x000fea000383ffff */
.L_x_35:
[----:B------:R-:W-:Y:S01]  /*3410*/  ISETP.NE.AND P0, PT, R43, RZ, PT ;  /* 0x000000ff2b00720c */ /* 0x000fe20003f05270 */
[----:B------:R-:W0:Y:S01]  /*3420*/  @!P2 S2R R33, SR_CgaCtaId ;  /* 0x000000000021a919 */ /* 0x000e220000008800 */
[----:B------:R-:W-:Y:S01]  /*3430*/  @!P2 MOV R32, 0x400 ;  /* 0x000004000020a802 */ /* 0x000fe20000000f00 */
[----:B------:R-:W-:Y:S01]  /*3440*/  @!P2 IMAD.MOV.U32 R38, RZ, RZ, 0x65 ;  /* 0x00000065ff26a424 */ /* 0x000fe200078e00ff */
[----:B------:R-:W-:-:S05]  /*3450*/  @!P2 VIMNMX R39, PT, PT, R39, R50, !PT ;  /* 0x000000322727a248 */ /* 0x000fca0007fe0100 */
[----:B------:R1:W-:Y:S04]  /*3460*/  @!P2 ST.E.64.STRONG.GPU desc[UR12][R46.64+0x100], R38 ;  /* 0x000100262e00a985 */ /* 0x0003e8000c10fb0c */
[----:B------:R-:W2:Y:S01]  /*3470*/  @!P0 S2R R35, SR_CgaCtaId ;  /* 0x0000000000238919 */ /* 0x000ea20000008800 */
[----:B------:R-:W-:Y:S02]  /*3480*/  @!P0 MOV R34, 0x400 ;  /* 0x0000040000228802 */ /* 0x000fe40000000f00 */
[----:B0-----:R-:W-:Y:S01]  /*3490*/  @!P2 LEA R32, R33, R32, 0x18 ;  /* 0x000000202120a211 */ /* 0x001fe200078ec0ff */
[----:B------:R-:W-:Y:S02]  /*34a0*/  IMAD.MOV.U32 R33, RZ, RZ, R42 ;  /* 0x000000ffff217224 */ /* 0x000fe400078e002a */
[----:B------:R-:W-:-:S02]  /*34b0*/  @!P0 IMAD.MOV.U32 R33, RZ, RZ, R50 ;  /* 0x000000ffff218224 */ /* 0x000fc400078e0032 */
[----:B------:R1:W-:Y:S04]  /*34c0*/  @!P2 STS [R32+0x8], R39 ;  /* 0x000008272000a388 */ /* 0x0003e80000000800 */
[----:B------:R1:W-:Y:S01]  /*34d0*/  @!P2 STS [R32+0x4], R50 ;  /* 0x000004322000a388 */ /* 0x0003e20000000800 */
[----:B--2---:R-:W-:-:S05]  /*34e0*/  @!P0 LEA R35, R35, R34, 0x18 ;  /* 0x0000002223238211 */ /* 0x004fca00078ec0ff */
[----:B------:R1:W-:Y:S02]  /*34f0*/  @!P0 STS [R35+0x24], R50 ;  /* 0x0000243223008388 */ /* 0x0003e40000000800 */
.L_x_25:
[----:B------:R-:W-:Y:S05]  /*3500*/  WARPSYNC.ALL ;  /* 0x0000000000007948 */ /* 0x000fea0003800000 */
[----:B------:R-:W0:Y:S08]  /*3510*/  S2UR UR5, SR_CgaCtaId ;  /* 0x00000000000579c3 */ /* 0x000e300000008800 */
[----:B------:R-:W-:Y:S01]  /*3520*/  BAR.SYNC.DEFER_BLOCKING 0x0 ;  /* 0x0000000000007b1d */ /* 0x000fe20000010000 */
[----:B------:R-:W-:-:S05]  /*3530*/  ISETP.NE.AND P0, PT, R6, RZ, PT ;  /* 0x000000ff0600720c */ /* 0x000fca0003f05270 */
[----:B------:R-:W-:Y:S02]  /*3540*/  UMOV UR4, 0x400 ;  /* 0x0000040000047882 */ /* 0x000fe40000000000 */
[----:B0-----:R-:W-:-:S09]  /*3550*/  ULEA UR4, UR5, UR4, 0x18 ;  /* 0x0000000405047291 */ /* 0x001fd2000f8ec0ff */
[----:B-1----:R-:W0:Y:S02]  /*3560*/  LDS R32, [UR4+0x24] ;  /* 0x00002404ff207984 */ /* 0x002e240008000800 */
        /* <DEDUP_REMOVED lines=25> */
.L_x_24:
[----:B------:R-:W-:Y:S01]  /*3700*/  BAR.SYNC.DEFER_BLOCKING 0x0 ;  /* 0x0000000000007b1d */ /* 0x000fe20000010000 */
[----:B------:R-:W-:Y:S01]  /*3710*/  ISETP.NE.AND P0, PT, R6, RZ, PT ;  /* 0x000000ff0600720c */ /* 0x000fe20003f05270 */
[----:B------:R-:W-:-:S04]  /*3720*/  IMAD.U32 R34, RZ, RZ, UR7 ;  /* 0x00000007ff227e24 */ /* 0x000fc8000f8e00ff */
[----:B------:R-:W0:Y:S01]  /*3730*/  LDCU.64 UR8, c[0x0][0x388] ;  /* 0x00007100ff0877ac */ /* 0x000e220008000a00 */
[----:B------:R-:W1:Y:S01]  /*3740*/  S2R R32, SR_TID.X ;  /* 0x0000000000207919 */ /* 0x000e620000002100 */
[----:B------:R1:W-:Y:S04]  /*3750*/  STS.128 [R0], R8 ;  /* 0x0000000800007388 */ /* 0x0003e80000000c00 */
[----:B------:R2:W-:Y:S04]  /*3760*/  STS.128 [R0+0x10], R12 ;  /* 0x0000100c00007388 */ /* 0x0005e80000000c00 */
[----:B------:R-:W-:Y:S04]  /*3770*/  STS.128 [R0+0x20], R16 ;  /* 0x0000201000007388 */ /* 0x000fe80000000c00 */
[----:B------:R-:W-:Y:S04]  /*3780*/  STS.128 [R0+0x30], R20 ;  /* 0x0000301400007388 */ /* 0x000fe80000000c00 */
[----:B------:R-:W-:Y:S01]  /*3790*/  STS.128 [R0+0x40], R24 ;  /* 0x0000401800007388 */ /* 0x000fe20000000c00 */
[----:B-1----:R-:W-:-:S02]  /*37a0*/  LOP3.LUT R8, R32, 0x1f, RZ, 0xc0, !PT ;  /* 0x0000001f20087812 */ /* 0x002fc400078ec0ff */
[----:B------:R-:W-:Y:S01]  /*37b0*/  LOP3.LUT R32, R32, 0x3e0, RZ, 0xc0, !PT ;  /* 0x000003e020207812 */ /* 0x000fe200078ec0ff */
[----:B------:R-:W-:Y:S01]  /*37c0*/  STS.128 [R0+0x50], R28 ;  /* 0x0000501c00007388 */ /* 0x000fe20000000c00 */
[----:B------:R-:W-:-:S03]  /*37d0*/  NOP ;  /* 0x0000000000007918 */ /* 0x000fc60000000000 */
[----:B------:R-:W-:Y:S01]  /*37e0*/  LDS R45, [R2] ;  /* 0x00000000022d7984 */ /* 0x000fe20000000800 */
[----:B------:R-:W-:-:S03]  /*37f0*/  IMAD R32, R32, 0x18, R8 ;  /* 0x0000001820207824 */ /* 0x000fc600078e0208 */
[----:B------:R-:W-:Y:S01]  /*3800*/  LDS R47, [R2+0x80] ;  /* 0x00008000022f7984 */ /* 0x000fe20000000800 */
[----:B--2---:R-:W-:-:S03]  /*3810*/  VIADD R14, R32, 0x40 ;  /* 0x00000040200e7836 */ /* 0x004fc60000000000 */
[----:B------:R-:W-:Y:S04]  /*3820*/  LDS R49, [R2+0x100] ;  /* 0x0001000002317984 */ /* 0x000fe80000000800 */
        /* <DEDUP_REMOVED lines=20> */
[----:B------:R1:W-:Y:S04]  /*3970*/  LDS R41, [R2+0xb80] ;  /* 0x000b800002297984 */ /* 0x0003e80000000800 */
[----:B------:R-:W-:Y:S01]  /*3980*/  @!P0 STS [UR4+0x3000], R34 ;  /* 0x00300022ff008988 */ /* 0x000fe20008000804 */
[----:B------:R-:W-:Y:S01]  /*3990*/  BAR.SYNC.DEFER_BLOCKING 0x0 ;  /* 0x0000000000007b1d */ /* 0x000fe20000010000 */
[----:B------:R-:W-:Y:S01]  /*39a0*/  IADD3 R9, P0, PT, R5, UR10, RZ ;  /* 0x0000000a05097c10 */ /* 0x000fe2000ff1e0ff */
[----:B-1----:R-:W-:-:S04]  /*39b0*/  VIADD R2, R32, 0x20 ;  /* 0x0000002020027836 */ /* 0x002fc80000000000 */
[----:B------:R-:W-:Y:S01]  /*39c0*/  IMAD.X R12, RZ, RZ, UR11, P0 ;  /* 0x0000000bff0c7e24 */ /* 0x000fe200080e06ff */
[----:B0-----:R-:W-:-:S04]  /*39d0*/  LEA R8, P0, R9, UR8, 0x2 ;  /* 0x0000000809087c11 */ /* 0x001fc8000f8010ff */
[----:B------:R-:W-:Y:S01]  /*39e0*/  LEA.HI.X R9, R9, UR9, R12, 0x2, P0 ;  /* 0x0000000909097c11 */ /* 0x000fe200080f140c */
[C---:B------:R-:W-:Y:S01]  /*39f0*/  VIADD R12, R32.reuse, 0xa0 ;  /* 0x000000a0200c7836 */ /* 0x040fe20000000000 */
[----:B------:R-:W0:Y:S02]  /*3a00*/  LDS R0, [UR4+0x3000] ;  /* 0x00300004ff007984 */ /* 0x000e240008000800 */
[-C--:B0-----:R-:W-:Y:S01]  /*3a10*/  ISETP.GE.AND P2, PT, R5, R0.reuse, PT ;  /* 0x000000000500720c */ /* 0x081fe20003f46270 */
[----:B------:R-:W-:Y:S01]  /*3a20*/  VIADD R5, R32, 0x60 ;  /* 0x0000006020057836 */ /* 0x000fe20000000000 */
[-C--:B------:R-:W-:Y:S01]  /*3a30*/  ISETP.GE.AND P6, PT, R2, R0.reuse, PT ;  /* 0x000000000200720c */ /* 0x080fe20003fc6270 */
[----:B------:R-:W-:Y:S01]  /*3a40*/  VIADD R2, R32, 0x80 ;  /* 0x0000008020027836 */ /* 0x000fe20000000000 */
[-C--:B------:R-:W-:Y:S01]  /*3a50*/  ISETP.GE.AND P5, PT, R14, R0.reuse, PT ;  /* 0x000000000e00720c */ /* 0x080fe20003fa6270 */
[C---:B------:R-:W-:Y:S01]  /*3a60*/  VIADD R14, R32.reuse, 0xc0 ;  /* 0x000000c0200e7836 */ /* 0x040fe20000000000 */
[-C--:B------:R-:W-:Y:S01]  /*3a70*/  ISETP.GE.AND P1, PT, R5, R0.reuse, PT ;  /* 0x000000000500720c */ /* 0x080fe20003f26270 */
[----:B------:R-:W-:Y:S01]  /*3a80*/  VIADD R5, R32, 0xe0 ;  /* 0x000000e020057836 */ /* 0x000fe20000000000 */
[-C--:B------:R-:W-:Y:S01]  /*3a90*/  ISETP.GE.AND P0, PT, R2, R0.reuse, PT ;  /* 0x000000000200720c */ /* 0x080fe20003f06270 */
[----:B------:R-:W-:Y:S01]  /*3aa0*/  VIADD R2, R32, 0x100 ;  /* 0x0000010020027836 */ /* 0x000fe20000000000 */
[----:B------:R-:W-:-:S02]  /*3ab0*/  ISETP.GE.AND P4, PT, R12, R0, PT ;  /* 0x000000000c00720c */ /* 0x000fc40003f86270 */
[-C--:B------:R-:W-:Y:S01]  /*3ac0*/  ISETP.GE.AND P3, PT, R14, R0.reuse, PT ;  /* 0x000000000e00720c */ /* 0x080fe20003f66270 */
[----:B------:R0:W-:Y:S01]  /*3ad0*/  @!P2 STG.E desc[UR12][R8.64], R45 ;  /* 0x0000002d0800a986 */ /* 0x0001e2000c10190c */
[-C--:B------:R-:W-:Y:S01]  /*3ae0*/  ISETP.GE.AND P2, PT, R5, R0.reuse, PT ;  /* 0x000000000500720c */ /* 0x080fe20003f46270 */
[C---:B------:R-:W-:Y:S02]  /*3af0*/  VIADD R5, R32.reuse, 0x120 ;  /* 0x0000012020057836 */ /* 0x040fe40000000000 */
[----:B------:R1:W-:Y:S03]  /*3b00*/  @!P5 STG.E desc[UR12][R8.64+0x100], R49 ;  /* 0x000100310800d986 */ /* 0x0003e6000c10190c */
[-C--:B------:R-:W-:Y:S01]  /*3b10*/  ISETP.GE.AND P5, PT, R5, R0.reuse, PT ;  /* 0x000000000500720c */ /* 0x080fe20003fa6270 */
[----:B------:R-:W-:Y:S01]  /*3b20*/  VIADD R5, R32, 0x160 ;  /* 0x0000016020057836 */ /* 0x000fe20000000000 */
[----:B------:R1:W-:Y:S01]  /*3b30*/  @!P6 STG.E desc[UR12][R8.64+0x80], R47 ;  /* 0x0000802f0800e986 */ /* 0x0003e2000c10190c */
[----:B------:R-:W-:Y:S01]  /*3b40*/  ISETP.GE.AND P6, PT, R2, R0, PT ;  /* 0x000000000200720c */ /* 0x000fe20003fc6270 */
[----:B------:R-:W-:-:S02]  /*3b50*/  VIADD R2, R32, 0x140 ;  /* 0x0000014020027836 */ /* 0x000fc40000000000 */
[C---:B0-----:R-:W-:Y:S01]  /*3b60*/  VIADD R45, R32.reuse, 0x180 ;  /* 0x00000180202d7836 */ /* 0x041fe20000000000 */
[----:B------:R1:W-:Y:S01]  /*3b70*/  @!P0 STG.E desc[UR12][R8.64+0x200], R53 ;  /* 0x0002003508008986 */ /* 0x0003e2000c10190c */
[-C--:B------:R-:W-:Y:S01]  /*3b80*/  ISETP.GE.AND P0, PT, R5, R0.reuse, PT ;  /* 0x000000000500720c */ /* 0x080fe20003f06270 */
[C---:B------:R-:W-:Y:S02]  /*3b90*/  VIADD R5, R32.reuse, 0x1a0 ;  /* 0x000001a020057836 */ /* 0x040fe40000000000 */
[----:B------:R1:W-:Y:S01]  /*3ba0*/  @!P4 STG.E desc[UR12][R8.64+0x280], R6 ;  /* 0x000280060800c986 */ /* 0x0003e2000c10190c */
[-C--:B------:R-:W-:Y:S01]  /*3bb0*/  ISETP.GE.AND P4, PT, R45, R0.reuse, PT ;  /* 0x000000002d00720c */ /* 0x080fe20003f86270 */
[----:B------:R-:W-:Y:S02]  /*3bc0*/  VIADD R45, R32, 0x1c0 ;  /* 0x000001c0202d7836 */ /* 0x000fe40000000000 */
[----:B------:R1:W-:Y:S01]  /*3bd0*/  @!P1 STG.E desc[UR12][R8.64+0x180], R51 ;  /* 0x0001803308009986 */ /* 0x0003e2000c10190c */
[----:B------:R-:W-:-:S03]  /*3be0*/  ISETP.GE.AND P1, PT, R2, R0, PT ;  /* 0x000000000200720c */ /* 0x000fc60003f26270 */
[----:B------:R1:W-:Y:S01]  /*3bf0*/  @!P3 STG.E desc[UR12][R8.64+0x300], R10 ;  /* 0x0003000a0800b986 */ /* 0x0003e2000c10190c */
[-C--:B------:R-:W-:Y:S01]  /*3c00*/  ISETP.GE.AND P3, PT, R5, R0.reuse, PT ;  /* 0x000000000500720c */ /* 0x080fe20003f66270 */
[C---:B------:R-:W-:Y:S02]  /*3c10*/  VIADD R5, R32.reuse, 0x1e0 ;  /* 0x000001e020057836 */ /* 0x040fe40000000000 */
[----:B------:R1:W-:Y:S01]  /*3c20*/  @!P2 STG.E desc[UR12][R8.64+0x380], R43 ;  /* 0x0003802b0800a986 */ /* 0x0003e2000c10190c */
[-C--:B------:R-:W-:Y:S01]  /*3c30*/  ISETP.GE.AND P2, PT, R45, R0.reuse, PT ;  /* 0x000000002d00720c */ /* 0x080fe20003f46270 */
[C---:B------:R-:W-:Y:S02]  /*3c40*/  VIADD R45, R32.reuse, 0x200 ;  /* 0x00000200202d7836 */ /* 0x040fe40000000000 */
[----:B------:R1:W-:Y:S01]  /*3c50*/  @!P6 STG.E desc[UR12][R8.64+0x400], R39 ;  /* 0x000400270800e986 */ /* 0x0003e2000c10190c */
[----:B------:R-:W-:Y:S01]  /*3c60*/  ISETP.GE.AND P6, PT, R5, R0, PT ;  /* 0x000000000500720c */ /* 0x000fe20003fc6270 */
[----:B------:R-:W-:-:S02]  /*3c70*/  VIADD R5, R32, 0x220 ;  /* 0x0000022020057836 */ /* 0x000fc40000000000 */
        /* <DEDUP_REMOVED lines=18> */
[----:B------:R1:W-:Y:S04]  /*3da0*/  @!P1 STG.E desc[UR12][R8.64+0x880], R21 ;  /* 0x0008801508009986 */ /* 0x0003e8000c10190c */
[----:B------:R1:W-:Y:S04]  /*3db0*/  @!P0 STG.E desc[UR12][R8.64+0x900], R19 ;  /* 0x0009001308008986 */ /* 0x0003e8000c10190c */
[----:B------:R1:W-:Y:S04]  /*3dc0*/  @!P4 STG.E desc[UR12][R8.64+0x980], R17 ;  /* 0x000980110800c986 */ /* 0x0003e8000c10190c */
[----:B------:R1:W-:Y:S04]  /*3dd0*/  @!P3 STG.E desc[UR12][R8.64+0xa00], R15 ;  /* 0x000a000f0800b986 */ /* 0x0003e8000c10190c */
[----:B------:R1:W-:Y:S04]  /*3de0*/  @!P2 STG.E desc[UR12][R8.64+0xa80], R13 ;  /* 0x000a800d0800a986 */ /* 0x0003e8000c10190c */
[----:B------:R1:W-:Y:S01]  /*3df0*/  @!P6 STG.E desc[UR12][R8.64+0xb00], R11 ;  /* 0x000b000b0800e986 */ /* 0x0003e2000c10190c */
[----:B------:R-:W-:Y:S05]  /*3e00*/  @P5 EXIT ;  /* 0x000000000000594d */ /* 0x000fea0003800000 */
[----:B------:R-:W-:Y:S01]  /*3e10*/  STG.E desc[UR12][R8.64+0xb80], R41 ;  /* 0x000b802908007986 */ /* 0x000fe2000c10190c */
[----:B------:R-:W-:Y:S05]  /*3e20*/  EXIT ;  /* 0x000000000000794d */ /* 0x000fea0003800000 */
.L_x_7:
[----:B------:R-:W-:Y:S01]  /*3e30*/  BSSY B1, `(.L_x_44) ;  /* 0x0000006000017945 */ /* 0x000fe20003800000 */
[----:B------:R-:W-:Y:S01]  /*3e40*/  PLOP3.LUT P0, PT, P0, PT, PT, 0x8, 0x80 ;  /* 0x000000000080781c */ /* 0x000fe2000070e170 */
[----:B------:R-:W-:-:S12]  /*3e50*/  IMAD.MOV.U32 R32, RZ, RZ, -0x1 ;  /* 0xffffffffff207424 */ /* 0x000fd800078e00ff */
[----:B------:R-:W-:Y:S05]  /*3e60*/  WARPSYNC.COLLECTIVE R32, `(.L_x_45) ;  /* 0x0000000020087348 */ /* 0x000fea0003c00000 */
[----:B------:R-:W-:Y:S01]  /*3e70*/  VOTE.ANY P0, P0 ;  /* 0x0000000000ff7806 */ /* 0x000fe20000000100 */
[----:B------:R-:W-:-:S12]  /*3e80*/  ENDCOLLECTIVE ;  /* 0x000000000000791b */ /* 0x000fd80003800000 */
.L_x_45:
[----:B------:R-:W-:Y:S05]  /*3e90*/  BSYNC B1 ;  /* 0x0000000000017941 */ /* 0x000fea0003800000 */
.L_x_44:
[----:B------:R-:W-:Y:S05]  /*3ea0*/  BRA `(.L_x_46) ;  /* 0xffffffd000087947 */ /* 0x000fea000383ffff */
.L_x_11:
[----:B------:R-:W-:Y:S01]  /*3eb0*/  BSSY B1, `(.L_x_47) ;  /* 0x0000006000017945 */ /* 0x000fe20003800000 */
[----:B------:R-:W-:Y:S01]  /*3ec0*/  PLOP3.LUT P0, PT, P0, PT, PT, 0x8, 0x80 ;  /* 0x000000000080781c */ /* 0x000fe2000070e170 */
[----:B------:R-:W-:-:S12]  /*3ed0*/  IMAD.MOV.U32 R32, RZ, RZ, -0x1 ;  /* 0xffffffffff207424 */ /* 0x000fd800078e00ff */
[----:B------:R-:W-:Y:S05]  /*3ee0*/  WARPSYNC.COLLECTIVE R32, `(.L_x_48) ;  /* 0x0000000020087348 */ /* 0x000fea0003c00000 */
[----:B------:R-:W-:Y:S01]  /*3ef0*/  VOTE.ANY P0, P0 ;  /* 0x0000000000ff7806 */ /* 0x000fe20000000100 */
[----:B------:R-:W-:-:S12]  /*3f00*/  ENDCOLLECTIVE ;  /* 0x000000000000791b */ /* 0x000fd80003800000 */
.L_x_48:
[----:B------:R-:W-:Y:S05]  /*3f10*/  BSYNC B1 ;  /* 0x0000000000017941 */ /* 0x000fea0003800000 */
.L_x_47:
[----:B------:R-:W-:Y:S05]  /*3f20*/  BRA `(.L_x_49) ;  /* 0xffffffd000187947 */ /* 0x000fea000383ffff */
.L_x_13:
[----:B------:R-:W0:Y:S01]  /*3f30*/  S2R R44, SR_GEMASK ;  /* 0x00000000002c7919 */ /* 0x000e220000003c00 */
[----:B------:R-:W-:Y:S01]  /*3f40*/  BSSY B1, `(.L_x_50) ;  /* 0x0000006000017945 */ /* 0x000fe20003800000 */
[----:B------:R-:W-:Y:S01]  /*3f50*/  PLOP3.LUT P3, PT, P0, PT, PT, 0x8, 0x80 ;  /* 0x000000000080781c */ /* 0x000fe2000076e170 */
[----:B------:R-:W-:-:S12]  /*3f60*/  IMAD.MOV.U32 R32, RZ, RZ, -0x1 ;  /* 0xffffffffff207424 */ /* 0x000fd800078e00ff */
[----:B0-----:R-:W-:Y:S05]  /*3f70*/  WARPSYNC.COLLECTIVE R32, `(.L_x_51) ;  /* 0x0000000020087348 */ /* 0x001fea0003c00000 */
[----:B------:R-:W-:Y:S01]  /*3f80*/  VOTE.ANY R32, PT, P3 ;  /* 0x0000000000207806 */ /* 0x000fe200018e0100 */
[----:B0-----:R-:W-:Y:S06]  /*3f90*/  ENDCOLLECTIVE ;  /* 0x000000000000791b */ /* 0x001fec0003800000 */
.L_x_51:
[----:B------:R-:W-:Y:S05]  /*3fa0*/  BSYNC B1 ;  /* 0x0000000000017941 */ /* 0x000fea0003800000 */
.L_x_50:
[----:B------:R-:W-:Y:S01]  /*3fb0*/  LOP3.LUT R32, R32, 0x80000000, R44, 0xec, !PT ;  /* 0x8000000020207812 */ /* 0x000fe200078eec2c */
[----:B------:R-:W-:Y:S01]  /*3fc0*/  VIADD R43, R30, 0x2 ;  /* 0x000000021e2b7836 */ /* 0x000fe20000000000 */
[----:B------:R-:W-:Y:S01]  /*3fd0*/  ISETP.NE.AND P0, PT, R34, 0x65, PT ;  /* 0x000000652200780c */ /* 0x000fe20003f05270 */
[----:B------:R-:W-:Y:S02]  /*3fe0*/  IMAD.MOV.U32 R34, RZ, RZ, 0x1 ;  /* 0x00000001ff227424 */ /* 0x000fe400078e00ff */
[----:B------:R-:W-:Y:S02]  /*3ff0*/  VIADD R33, R32, 0xffffffff ;  /* 0xffffffff20217836 */ /* 0x000fe40000000000 */
[C---:B------:R-:W-:Y:S02]  /*4000*/  VIADD R42, R30.reuse, 0x4 ;  /* 0x000000041e2a7836 */ /* 0x040fe40000000000 */
[----:B------:R-:W-:Y:S01]  /*4010*/  VIADD R38, R30, 0x8 ;  /* 0x000000081e267836 */ /* 0x000fe20000000000 */
[----:B------:R-:W-:Y:S01]  /*4020*/  LOP3.LUT R36, R32, R33, RZ, 0xc, !PT ;  /* 0x0000002120247212 */ /* 0x000fe200078e0cff */
[----:B------:R-:W-:-:S02]  /*4030*/  IMAD.MOV.U32 R33, RZ, RZ, R47 ;  /* 0x000000ffff217224 */ /* 0x000fc400078e002f */
[----:B------:R-:W-:Y:S01]  /*4040*/  IMAD.MOV.U32 R32, RZ, RZ, -0x1 ;  /* 0xffffffffff207424 */ /* 0x000fe200078e00ff */
[----:B------:R0:W1:Y:S01]  /*4050*/  POPC R35, R36 ;  /* 0x0000002400237309 */ /* 0x0000620000000000 */
[----:B------:R-:W-:-:S07]  /*4060*/  VIADD R45, R30, 0x10 ;  /* 0x000000101e2d7836 */ /* 0x000fce0000000000 */
[----:B01----:R-:W-:Y:S05]  /*4070*/  WARPSYNC.COLLECTIVE R32, `(.L_x_52) ;  /* 0x0000000020087348 */ /* 0x003fea0003c00000 */
[----:B-1----:R1:W2:Y:S02]  /*4080*/  SHFL.DOWN P3, R37, R33, R34, R35 ;  /* 0x0800002221257389 */ /* 0x0022a40000060023 */
[----:B012---:R-:W-:Y:S05]  /*4090*/  ENDCOLLECTIVE ;  /* 0x000000000000791b */ /* 0x007fea0003800000 */
.L_x_52:
[----:B------:R-:W-:Y:S01]  /*40a0*/  ISETP.GE.AND P1, PT, R30, R35, PT ;  /* 0x000000231e00720c */ /* 0x000fe20003f26270 */
[----:B------:R-:W-:-:S12]  /*40b0*/  IMAD.MOV.U32 R34, RZ, RZ, 0x2 ;  /* 0x00000002ff227424 */ /* 0x000fd800078e00ff */
[----:B------:R-:W-:Y:S02]  /*40c0*/  @!P1 VIMNMX R47, PT, PT, R37, R47, !PT ;  /* 0x0000002f252f9248 */ /* 0x000fe40007fe0100 */
[----:B------:R-:W-:-:S03]  /*40d0*/  ISETP.GT.AND P1, PT, R43, R35, PT ;  /* 0x000000232b00720c */ /* 0x000fc60003f24270 */
[----:B------:R-:W-:-:S10]  /*40e0*/  IMAD.MOV.U32 R33, RZ, RZ, R47 ;  /* 0x000000ffff217224 */ /* 0x000fd400078e002f */
[----:B------:R-:W-:Y:S05]  /*40f0*/  WARPSYNC.COLLECTIVE R32, `(.L_x_53) ;  /* 0x0000000020087348 */ /* 0x000fea0003c00000 */
[----:B------:R0:W1:Y:S02]  /*4100*/  SHFL.DOWN P3, R37, R33, R34, R35 ;  /* 0x0800002221257389 */ /* 0x0000640000060023 */
[----:B01----:R-:W-:Y:S05]  /*4110*/  ENDCOLLECTIVE ;  /* 0x000000000000791b */ /* 0x003fea0003800000 */
.L_x_53:
[----:B------:R-:W-:Y:S01]  /*4120*/  IMAD.MOV.U32 R34, RZ, RZ, 0x4 ;  /* 0x00000004ff227424 */ /* 0x000fe200078e00ff */
[----:B------:R-:W-:Y:S02]  /*4130*/  @!P1 VIMNMX R47, PT, PT, R47, R37, !PT ;  /* 0x000000252f2f9248 */ /* 0x000fe40007fe0100 */
[----:B------:R-:W-:-:S03]  /*4140*/  ISETP.GT.AND P1, PT, R42, R35, PT ;  /* 0x000000232a00720c */ /* 0x000fc60003f24270 */
[----:B------:R-:W-:-:S10]  /*4150*/  IMAD.MOV.U32 R33, RZ, RZ, R47 ;  /* 0x000000ffff217224 */ /* 0x000fd400078e002f */
[----:B------:R-:W-:Y:S05]  /*4160*/  WARPSYNC.COLLECTIVE R32, `(.L_x_54) ;  /* 0x0000000020087348 */ /* 0x000fea0003c00000 */
[----:B------:R0:W1:Y:S02]  /*4170*/  SHFL.DOWN P3, R37, R33, R34, R35 ;  /* 0x0800002221257389 */ /* 0x0000640000060023 */
[----:B01----:R-:W-:Y:S05]  /*4180*/  ENDCOLLECTIVE ;  /* 0x000000000000791b */ /* 0x003fea0003800000 */
.L_x_54:
[----:B------:R-:W-:Y:S01]  /*4190*/  IMAD.MOV.U32 R34, RZ, RZ, 0x8 ;  /* 0x00000008ff227424 */ /* 0x000fe200078e00ff */
[----:B------:R-:W-:Y:S02]  /*41a0*/  @!P1 VIMNMX R47, PT, PT, R47, R37, !PT ;  /* 0x000000252f2f9248 */ /* 0x000fe40007fe0100 */
[----:B------:R-:W-:-:S03]  /*41b0*/  ISETP.GT.AND P1, PT, R38, R35, PT ;  /* 0x000000232600720c */ /* 0x000fc60003f24270 */
[----:B------:R-:W-:-:S10]  /*41c0*/  IMAD.MOV.U32 R33, RZ, RZ, R47 ;  /* 0x000000ffff217224 */ /* 0x000fd400078e002f */
[----:B------:R-:W-:Y:S05]  /*41d0*/  WARPSYNC.COLLECTIVE R32, `(.L_x_55) ;  /* 0x0000000020087348 */ /* 0x000fea0003c00000 */
[----:B------:R0:W1:Y:S02]  /*41e0*/  SHFL.DOWN P3, R37, R33, R34, R35 ;  /* 0x0800002221257389 */ /* 0x0000640000060023 */
[----:B01----:R-:W-:Y:S05]  /*41f0*/  ENDCOLLECTIVE ;  /* 0x000000000000791b */ /* 0x003fea0003800000 */
.L_x_55:
[----:B------:R-:W-:Y:S01]  /*4200*/  IMAD.MOV.U32 R34, RZ, RZ, 0x10 ;  /* 0x00000010ff227424 */ /* 0x000fe200078e00ff */
[----:B------:R-:W-:Y:S02]  /*4210*/  @!P1 VIMNMX R47, PT, PT, R47, R37, !PT ;  /* 0x000000252f2f9248 */ /* 0x000fe40007fe0100 */
[----:B------:R-:W-:-:S03]  /*4220*/  ISETP.GT.AND P1, PT, R45, R35, PT ;  /* 0x000000232d00720c */ /* 0x000fc60003f24270 */
[----:B------:R-:W-:-:S10]  /*4230*/  IMAD.MOV.U32 R33, RZ, RZ, R47 ;  /* 0x000000ffff217224 */ /* 0x000fd400078e002f */
[----:B------:R-:W-:Y:S05]  /*4240*/  WARPSYNC.COLLECTIVE R32, `(.L_x_56) ;  /* 0x0000000020087348 */ /* 0x000fea0003c00000 */
[----:B------:R0:W1:Y:S02]  /*4250*/  SHFL.DOWN P3, R37, R33, R34, R35 ;  /* 0x0800002221257389 */ /* 0x0000640000060023 */
[----:B01----:R-:W-:Y:S05]  /*4260*/  ENDCOLLECTIVE ;  /* 0x000000000000791b */ /* 0x003fea0003800000 */
.L_x_56:
[----:B------:R-:W-:Y:S05]  /*4270*/  WARPSYNC.COLLECTIVE R32, `(.L_x_57) ;  /* 0x0000000020087348 */ /* 0x000fea0003c00000 */
[----:B------:R-:W-:Y:S01]  /*4280*/  VOTE.ALL P0, P0 ;  /* 0x0000000000ff7806 */ /* 0x000fe20000000000 */
[----:B------:R-:W-:-:S12]  /*4290*/  ENDCOLLECTIVE ;  /* 0x000000000000791b */ /* 0x000fd80003800000 */
.L_x_57:
[----:B------:R-:W-:Y:S02]  /*42a0*/  @!P1 VIMNMX R47, PT, PT, R47, R37, !PT ;  /* 0x000000252f2f9248 */ /* 0x000fe40007fe0100 */
[----:B------:R-:W0:Y:S02]  /*42b0*/  LDC.64 R36, c[0x0][0x390] ;  /* 0x0000e400ff247b82 */ /* 0x000e240000000a00 */
[----:B0-----:R-:W-:-:S05]  /*42c0*/  IADD3 R46, P1, PT, R36, 0x100, RZ ;  /* 0x00000100242e7810 */ /* 0x001fca0007f3e0ff */
[----:B------:R-:W-:Y:S01]  /*42d0*/  IMAD.X R49, RZ, RZ, R37, P1 ;  /* 0x000000ffff317224 */ /* 0x000fe200008e0625 */
[----:B------:R-:W-:Y:S07]  /*42e0*/  BRA `(.L_x_58) ;  /* 0xffffffcc00b47947 */ /* 0x000fee000383ffff */
.L_x_15:
[----:B------:R-:W-:Y:S01]  /*42f0*/  BSSY B1, `(.L_x_59) ;  /* 0x0000006000017945 */ /* 0x000fe20003800000 */
[----:B------:R-:W-:Y:S01]  /*4300*/  PLOP3.LUT P0, PT, P0, PT, PT, 0x8, 0x80 ;  /* 0x000000000080781c */ /* 0x000fe2000070e170 */
[----:B------:R-:W-:-:S12]  /*4310*/  IMAD.MOV.U32 R32, RZ, RZ, -0x1 ;  /* 0xffffffffff207424 */ /* 0x000fd800078e00ff */
[----:B------:R-:W-:Y:S05]  /*4320*/  WARPSYNC.COLLECTIVE R32, `(.L_x_60) ;  /* 0x0000000020087348 */ /* 0x000fea0003c00000 */
[----:B------:R-:W-:Y:S01]  /*4330*/  VOTE.ANY P0, P0 ;  /* 0x0000000000ff7806 */ /* 0x000fe20000000100 */
[----:B------:R-:W-:-:S12]  /*4340*/  ENDCOLLECTIVE ;  /* 0x000000000000791b */ /* 0x000fd80003800000 */
.L_x_60:
[----:B------:R-:W-:Y:S05]  /*4350*/  BSYNC B1 ;  /* 0x0000000000017941 */ /* 0x000fea0003800000 */
.L_x_59:
[----:B------:R-:W-:Y:S05]  /*4360*/  BRA `(.L_x_61) ;  /* 0xffffffcc00b87947 */ /* 0x000fea000383ffff */
.L_x_19:
[----:B------:R-:W-:Y:S01]  /*4370*/  BSSY B1, `(.L_x_62) ;  /* 0x0000006000017945 */ /* 0x000fe20003800000 */
[----:B------:R-:W-:Y:S01]  /*4380*/  PLOP3.LUT P0, PT, P0, PT, PT, 0x8, 0x80 ;  /* 0x000000000080781c */ /* 0x000fe2000070e170 */
[----:B------:R-:W-:-:S12]  /*4390*/  IMAD.MOV.U32 R32, RZ, RZ, -0x1 ;  /* 0xffffffffff207424 */ /* 0x000fd800078e00ff */
[----:B------:R-:W-:Y:S05]  /*43a0*/  WARPSYNC.COLLECTIVE R32, `(.L_x_63) ;  /* 0x0000000020087348 */ /* 0x000fea0003c00000 */
[----:B------:R-:W-:Y:S01]  /*43b0*/  VOTE.ANY P0, P0 ;  /* 0x0000000000ff7806 */ /* 0x000fe20000000100 */
[----:B------:R-:W-:-:S12]  /*43c0*/  ENDCOLLECTIVE ;  /* 0x000000000000791b */ /* 0x000fd80003800000 */
.L_x_63:
[----:B------:R-:W-:Y:S05]  /*43d0*/  BSYNC B1 ;  /* 0x0000000000017941 */ /* 0x000fea0003800000 */
.L_x_62:
[----:B------:R-:W-:Y:S05]  /*43e0*/  BRA `(.L_x_64) ;  /* 0xffffffcc00cc7947 */ /* 0x000fea000383ffff */
.L_x_21:
[----:B------:R-:W-:Y:S01]  /*43f0*/  BSSY B1, `(.L_x_65) ;  /* 0x0000006000017945 */ /* 0x000fe20003800000 */
[----:B------:R-:W-:Y:S01]  /*4400*/  PLOP3.LUT P3, PT, P0, PT, PT, 0x8, 0x80 ;  /* 0x000000000080781c */ /* 0x000fe2000076e170 */
[----:B------:R-:W-:-:S12]  /*4410*/  IMAD.MOV.U32 R32, RZ, RZ, -0x1 ;  /* 0xffffffffff207424 */ /* 0x000fd800078e00ff */
[----:B------:R-:W-:Y:S05]  /*4420*/  WARPSYNC.COLLECTIVE R32, `(.L_x_66) ;  /* 0x0000000020087348 */ /* 0x000fea0003c00000 */
[----:B------:R-:W-:Y:S01]  /*4430*/  VOTE.ANY R32, PT, P3 ;  /* 0x0000000000207806 */ /* 0x000fe200018e0100 */
[----:B------:R-:W-:Y:S06]  /*4440*/  ENDCOLLECTIVE ;  /* 0x000000000000791b */ /* 0x000fec0003800000 */
.L_x_66:
[----:B------:R-:W-:Y:S05]  /*4450*/  BSYNC B1 ;  /* 0x0000000000017941 */ /* 0x000fea0003800000 */
.L_x_65:
[----:B------:R-:W-:Y:S01]  /*4460*/  LOP3.LUT R32, R32, 0x80000000, R44, 0xec, !PT ;  /* 0x8000000020207812 */ /* 0x000fe200078eec2c */
[----:B------:R-:W-:Y:S02]  /*4470*/  IMAD.MOV.U32 R34, RZ, RZ, 0x1 ;  /* 0x00000001ff227424 */ /* 0x000fe400078e00ff */
[----:B------:R-:W-:Y:S02]  /*4480*/  VIADD R41, R41, 0xffffffe0 ;  /* 0xffffffe029297836 */ /* 0x000fe40000000000 */
[----:B------:R-:W-:-:S05]  /*4490*/  VIADD R33, R32, 0xffffffff ;  /* 0xffffffff20217836 */ /* 0x000fca0000000000 */
[----:B------:R-:W-:Y:S01]  /*44a0*/  LOP3.LUT R52, R32, R33, RZ, 0xc, !PT ;  /* 0x0000002120347212 */ /* 0x000fe200078e0cff */
[----:B------:R-:W-:Y:S02]  /*44b0*/  IMAD.MOV.U32 R33, RZ, RZ, R48 ;  /* 0x000000ffff217224 */ /* 0x000fe400078e0030 */
[----:B------:R-:W-:Y:S01]  /*44c0*/  IMAD.MOV.U32 R32, RZ, RZ, -0x1 ;  /* 0xffffffffff207424 */ /* 0x000fe200078e00ff */
[----:B------:R0:W1:Y:S06]  /*44d0*/  POPC R35, R52 ;  /* 0x0000003400237309 */ /* 0x00006c0000000000 */
[----:B01----:R-:W-:Y:S05]  /*44e0*/  WARPSYNC.COLLECTIVE R32, `(.L_x_67) ;  /* 0x0000000020087348 */ /* 0x003fea0003c00000 */
[----:B-1----:R1:W2:Y:S02]  /*44f0*/  SHFL.DOWN P3, R37, R33, R34, R35 ;  /* 0x0800002221257389 */ /* 0x0022a40000060023 */
[----:B012---:R-:W-:Y:S05]  /*4500*/  ENDCOLLECTIVE ;  /* 0x000000000000791b */ /* 0x007fea0003800000 */
.L_x_67:
        /* <DEDUP_REMOVED lines=8> */
.L_x_68:
[----:B------:R-:W-:Y:S01]  /*4590*/  IMAD.MOV.U32 R34, RZ, RZ, 0x4 ;  /* 0x00000004ff227424 */ /* 0x000fe200078e00ff */
[----:B------:R-:W-:Y:S02]  /*45a0*/  @!P0 VIMNMX R48, PT, PT, R48, R37, !PT ;  /* 0x0000002530308248 */ /* 0x000fe40007fe0100 */
[----:B------:R-:W-:-:S03]  /*45b0*/  ISETP.GT.AND P0, PT, R42, R35, PT ;  /* 0x000000232a00720c */ /* 0x000fc60003f04270 */
[----:B------:R-:W-:-:S10]  /*45c0*/  IMAD.MOV.U32 R33, RZ, RZ, R48 ;  /* 0x000000ffff217224 */ /* 0x000fd400078e0030 */
[----:B------:R-:W-:Y:S05]  /*45d0*/  WARPSYNC.COLLECTIVE R32, `(.L_x_69) ;  /* 0x0000000020087348 */ /* 0x000fea0003c00000 */
[----:B------:R0:W1:Y:S02]  /*45e0*/  SHFL.DOWN P3, R37, R33, R34, R35 ;  /* 0x0800002221257389 */ /* 0x0000640000060023 */
[----:B01----:R-:W-:Y:S05]  /*45f0*/  ENDCOLLECTIVE ;  /* 0x000000000000791b */ /* 0x003fea0003800000 */
.L_x_69:
[----:B------:R-:W-:Y:S01]  /*4600*/  IMAD.MOV.U32 R34, RZ, RZ, 0x8 ;  /* 0x00000008ff227424 */ /* 0x000fe200078e00ff */
[----:B------:R-:W-:Y:S02]  /*4610*/  @!P0 VIMNMX R48, PT, PT, R48, R37, !PT ;  /* 0x0000002530308248 */ /* 0x000fe40007fe0100 */
[----:B------:R-:W-:-:S03]  /*4620*/  ISETP.GT.AND P0, PT, R38, R35, PT ;  /* 0x000000232600720c */ /* 0x000fc60003f04270 */
[----:B------:R-:W-:-:S10]  /*4630*/  IMAD.MOV.U32 R33, RZ, RZ, R48 ;  /* 0x000000ffff217224 */ /* 0x000fd400078e0030 */
[----:B------:R-:W-:Y:S05]  /*4640*/  WARPSYNC.COLLECTIVE R32, `(.L_x_70) ;  /* 0x0000000020087348 */ /* 0x000fea0003c00000 */
[----:B------:R0:W1:Y:S02]  /*4650*/  SHFL.DOWN P3, R37, R33, R34, R35 ;  /* 0x0800002221257389 */ /* 0x0000640000060023 */
[----:B01----:R-:W-:Y:S05]  /*4660*/  ENDCOLLECTIVE ;  /* 0x000000000000791b */ /* 0x003fea0003800000 */
.L_x_70:
[----:B------:R-:W-:Y:S01]  /*4670*/  IMAD.MOV.U32 R34, RZ, RZ, 0x10 ;  /* 0x00000010ff227424 */ /* 0x000fe200078e00ff */
[----:B------:R-:W-:Y:S02]  /*4680*/  @!P0 VIMNMX R48, PT, PT, R48, R37, !PT ;  /* 0x0000002530308248 */ /* 0x000fe40007fe0100 */
[----:B------:R-:W-:-:S03]  /*4690*/  ISETP.GT.AND P0, PT, R45, R35, PT ;  /* 0x000000232d00720c */ /* 0x000fc60003f04270 */
[----:B------:R-:W-:-:S10]  /*46a0*/  IMAD.MOV.U32 R33, RZ, RZ, R48 ;  /* 0x000000ffff217224 */ /* 0x000fd400078e0030 */
[----:B------:R-:W-:Y:S05]  /*46b0*/  WARPSYNC.COLLECTIVE R32, `(.L_x_71) ;  /* 0x0000000020087348 */ /* 0x000fea0003c00000 */
[----:B------:R0:W1:Y:S02]  /*46c0*/  SHFL.DOWN P3, R37, R33, R34, R35 ;  /* 0x0800002221257389 */ /* 0x0000640000060023 */
[----:B01----:R-:W-:Y:S05]  /*46d0*/  ENDCOLLECTIVE ;  /* 0x000000000000791b */ /* 0x003fea0003800000 */
.L_x_71:
[----:B------:R-:W-:Y:S02]  /*46e0*/  @!P0 VIMNMX R48, PT, PT, R48, R37, !PT ;  /* 0x0000002530308248 */ /* 0x000fe40007fe0100 */
[----:B------:R-:W-:Y:S02]  /*46f0*/  ISETP.NE.AND P0, PT, R36, 0x65, PT ;  /* 0x000000652400780c */ /* 0x000fe40003f05270 */
[----:B------:R-:W-:-:S11]  /*4700*/  VIMNMX R47, PT, PT, R48, R47, !PT ;  /* 0x0000002f302f7248 */ /* 0x000fd60007fe0100 */
[----:B------:R-:W-:Y:S05]  /*4710*/  WARPSYNC.COLLECTIVE R32, `(.L_x_72) ;  /* 0x0000000020087348 */ /* 0x000fea0003c00000 */
[----:B------:R-:W-:Y:S01]  /*4720*/  VOTE.ALL P0, P0 ;  /* 0x0000000000ff7806 */ /* 0x000fe20000000000 */
[----:B------:R-:W-:-:S12]  /*4730*/  ENDCOLLECTIVE ;  /* 0x000000000000791b */ /* 0x000fd80003800000 */
.L_x_72:
[----:B------:R-:W-:Y:S05]  /*4740*/  BRA `(.L_x_73) ;  /* 0xffffffcc00687947 */ /* 0x000fea000383ffff */
.L_x_28:
[----:B------:R-:W-:Y:S01]  /*4750*/  BSSY B0, `(.L_x_74) ;  /* 0x0000006000007945 */ /* 0x000fe20003800000 */
[----:B------:R-:W-:Y:S01]  /*4760*/  PLOP3.LUT P0, PT, P0, PT, PT, 0x8, 0x80 ;  /* 0x000000000080781c */ /* 0x000fe2000070e170 */
[----:B------:R-:W-:-:S12]  /*4770*/  IMAD.MOV.U32 R32, RZ, RZ, -0x1 ;  /* 0xffffffffff207424 */ /* 0x000fd800078e00ff */
[----:B------:R-:W-:Y:S05]  /*4780*/  WARPSYNC.COLLECTIVE R32, `(.L_x_75) ;  /* 0x0000000020087348 */ /* 0x000fea0003c00000 */
[----:B------:R-:W-:Y:S01]  /*4790*/  VOTE.ANY P0, P0 ;  /* 0x0000000000ff7806 */ /* 0x000fe20000000100 */
[----:B------:R-:W-:-:S12]  /*47a0*/  ENDCOLLECTIVE ;  /* 0x000000000000791b */ /* 0x000fd80003800000 */
.L_x_75:
[----:B------:R-:W-:Y:S05]  /*47b0*/  BSYNC B0 ;  /* 0x0000000000007941 */ /* 0x000fea0003800000 */
.L_x_74:
[----:B------:R-:W-:Y:S05]  /*47c0*/  BRA `(.L_x_76) ;  /* 0xffffffe400847947 */ /* 0x000fea000383ffff */
.L_x_32:
[----:B------:R-:W-:Y:S01]  /*47d0*/  BSSY B0, `(.L_x_77) ;  /* 0x0000006000007945 */ /* 0x000fe20003800000 */
[----:B------:R-:W-:Y:S01]  /*47e0*/  PLOP3.LUT P0, PT, P0, PT, PT, 0x8, 0x80 ;  /* 0x000000000080781c */ /* 0x000fe2000070e170 */
[----:B------:R-:W-:-:S12]  /*47f0*/  IMAD.MOV.U32 R32, RZ, RZ, -0x1 ;  /* 0xffffffffff207424 */ /* 0x000fd800078e00ff */
[----:B------:R-:W-:Y:S05]  /*4800*/  WARPSYNC.COLLECTIVE R32, `(.L_x_78) ;  /* 0x0000000020087348 */ /* 0x000fea0003c00000 */
[----:B------:R-:W-:Y:S01]  /*4810*/  VOTE.ANY P0, P0 ;  /* 0x0000000000ff7806 */ /* 0x000fe20000000100 */
[----:B------:R-:W-:-:S12]  /*4820*/  ENDCOLLECTIVE ;  /* 0x000000000000791b */ /* 0x000fd80003800000 */
.L_x_78:
[----:B------:R-:W-:Y:S05]  /*4830*/  BSYNC B0 ;  /* 0x0000000000007941 */ /* 0x000fea0003800000 */
.L_x_77:
[----:B------:R-:W-:Y:S05]  /*4840*/  BRA `(.L_x_79) ;  /* 0xffffffe400947947 */ /* 0x000fea000383ffff */
.L_x_34:
[----:B------:R-:W0:Y:S01]  /*4850*/  S2R R38, SR_GEMASK ;  /* 0x0000000000267919 */ /* 0x000e220000003c00 */
[----:B------:R-:W-:Y:S01]  /*4860*/  BSSY B0, `(.L_x_80) ;  /* 0x0000007000007945 */ /* 0x000fe20003800000 */
[----:B------:R-:W-:Y:S01]  /*4870*/  ISETP.NE.AND P0, PT, R34, 0x65, PT ;  /* 0x000000652200780c */ /* 0x000fe20003f05270 */
[----:B------:R-:W-:Y:S01]  /*4880*/  IMAD.MOV.U32 R32, RZ, RZ, -0x1 ;  /* 0xffffffffff207424 */ /* 0x000fe200078e00ff */
[----:B------:R-:W-:-:S13]  /*4890*/  PLOP3.LUT P3, PT, P3, PT, PT, 0x8, 0x80 ;  /* 0x000000000080781c */ /* 0x000fda0001f6e170 */
[----:B0-----:R-:W-:Y:S05]  /*48a0*/  WARPSYNC.COLLECTIVE R32, `(.L_x_81) ;  /* 0x0000000020087348 */ /* 0x001fea0003c00000 */
[----:B------:R-:W-:Y:S01]  /*48b0*/  VOTE.ANY R32, PT, P3 ;  /* 0x0000000000207806 */ /* 0x000fe200018e0100 */
[----:B0-----:R-:W-:Y:S06]  /*48c0*/  ENDCOLLECTIVE ;  /* 0x000000000000791b */ /* 0x001fec0003800000 */
.L_x_81:
[----:B------:R-:W-:Y:S05]  /*48d0*/  BSYNC B0 ;  /* 0x0000000000007941 */ /* 0x000fea0003800000 */
.L_x_80:
[----:B------:R-:W-:Y:S01]  /*48e0*/  LOP3.LUT R32, R32, 0x80000000, R38, 0xec, !PT ;  /* 0x8000000020207812 */ /* 0x000fe200078eec26 */
[----:B------:R-:W-:Y:S02]  /*48f0*/  IMAD.MOV.U32 R34, RZ, RZ, 0x1 ;  /* 0x00000001ff227424 */ /* 0x000fe400078e00ff */
[C---:B------:R-:W-:Y:S02]  /*4900*/  VIADD R48, R43.reuse, 0x2 ;  /* 0x000000022b307836 */ /* 0x040fe40000000000 */
[----:B------:R-:W-:Y:S02]  /*4910*/  VIADD R33, R32, 0xffffffff ;  /* 0xffffffff20217836 */ /* 0x000fe40000000000 */
[----:B------:R-:W-:-:S03]  /*4920*/  VIADD R45, R43, 0x8 ;  /* 0x000000082b2d7836 */ /* 0x000fc60000000000 */
[----:B------:R-:W-:Y:S01]  /*4930*/  LOP3.LUT R40, R32, R33, RZ, 0xc, !PT ;  /* 0x0000002120287212 */ /* 0x000fe200078e0cff */
[----:B------:R-:W-:Y:S02]  /*4940*/  IMAD.MOV.U32 R33, RZ, RZ, R50 ;  /* 0x000000ffff217224 */ /* 0x000fe400078e0032 */
[----:B------:R-:W-:Y:S01]  /*4950*/  IMAD.MOV.U32 R32, RZ, RZ, -0x1 ;  /* 0xffffffffff207424 */ /* 0x000fe200078e00ff */
[----:B------:R0:W1:Y:S02]  /*4960*/  POPC R35, R40 ;  /* 0x0000002800237309 */ /* 0x0000640000000000 */
[----:B0-----:R-:W-:-:S07]  /*4970*/  VIADD R40, R43, 0x4 ;  /* 0x000000042b287836 */ /* 0x001fce0000000000 */
[----:B-1----:R-:W-:Y:S05]  /*4980*/  WARPSYNC.COLLECTIVE R32, `(.L_x_82) ;  /* 0x0000000020087348 */ /* 0x002fea0003c00000 */
[----:B-1----:R0:W1:Y:S02]  /*4990*/  SHFL.DOWN P3, R37, R33, R34, R35 ;  /* 0x0800002221257389 */ /* 0x0020640000060023 */
[----:B01----:R-:W-:Y:S05]  /*49a0*/  ENDCOLLECTIVE ;  /* 0x000000000000791b */ /* 0x003fea0003800000 */
.L_x_82:
[-C--:B------:R-:W-:Y:S01]  /*49b0*/  ISETP.GT.AND P4, PT, R48, R35.reuse, PT ;  /* 0x000000233000720c */ /* 0x080fe20003f84270 */
[----:B------:R-:W-:Y:S01]  /*49c0*/  IMAD.MOV.U32 R34, RZ, RZ, 0x2 ;  /* 0x00000002ff227424 */ /* 0x000fe200078e00ff */
[----:B------:R-:W-:-:S13]  /*49d0*/  ISETP.GE.AND P3, PT, R43, R35, PT ;  /* 0x000000232b00720c */ /* 0x000fda0003f66270 */
[----:B------:R-:W-:-:S05]  /*49e0*/  @!P3 VIMNMX R50, PT, PT, R37, R50, !PT ;  /* 0x000000322532b248 */ /* 0x000fca0007fe0100 */
[----:B------:R-:W-:-:S07]  /*49f0*/  IMAD.MOV.U32 R33, RZ, RZ, R50 ;  /* 0x000000ffff217224 */ /* 0x000fce00078e0032 */
[----:B------:R-:W-:Y:S05]  /*4a00*/  WARPSYNC.COLLECTIVE R32, `(.L_x_83) ;  /* 0x0000000020087348 */ /* 0x000fea0003c00000 */
[----:B------:R0:W1:Y:S02]  /*4a10*/  SHFL.DOWN P3, R37, R33, R34, R35 ;  /* 0x0800002221257389 */ /* 0x0000640000060023 */
[----:B01----:R-:W-:Y:S05]  /*4a20*/  ENDCOLLECTIVE ;  /* 0x000000000000791b */ /* 0x003fea0003800000 */
.L_x_83:
[----:B------:R-:W-:Y:S01]  /*4a30*/  IMAD.MOV.U32 R34, RZ, RZ, 0x4 ;  /* 0x00000004ff227424 */ /* 0x000fe200078e00ff */
[----:B------:R-:W-:Y:S02]  /*4a40*/  @!P4 VIMNMX R50, PT, PT, R50, R37, !PT ;  /* 0x000000253232c248 */ /* 0x000fe40007fe0100 */
[----:B------:R-:W-:Y:S01]  /*4a50*/  ISETP.GT.AND P4, PT, R40, R35, PT ;  /* 0x000000232800720c */ /* 0x000fe20003f84270 */
[----:B------:R-:W-:Y:S02]  /*4a60*/  VIADD R40, R43, 0x10 ;  /* 0x000000102b287836 */ /* 0x000fe40000000000 */
[----:B------:R-:W-:-:S10]  /*4a70*/  IMAD.MOV.U32 R33, RZ, RZ, R50 ;  /* 0x000000ffff217224 */ /* 0x000fd400078e0032 */
[----:B------:R-:W-:Y:S05]  /*4a80*/  WARPSYNC.COLLECTIVE R32, `(.L_x_84) ;  /* 0x0000000020087348 */ /* 0x000fea0003c00000 */
[----:B------:R0:W1:Y:S02]  /*4a90*/  SHFL.DOWN P3, R37, R33, R34, R35 ;  /* 0x0800002221257389 */ /* 0x0000640000060023 */
[----:B01----:R-:W-:Y:S05]  /*4aa0*/  ENDCOLLECTIVE ;  /* 0x000000000000791b */ /* 0x003fea0003800000 */
.L_x_84:
[----:B------:R-:W-:Y:S01]  /*4ab0*/  IMAD.MOV.U32 R34, RZ, RZ, 0x8 ;  /* 0x00000008ff227424 */ /* 0x000fe200078e00ff */
[----:B------:R-:W-:-:S05]  /*4ac0*/  @!P4 VIMNMX R50, PT, PT, R50, R37, !PT ;  /* 0x000000253232c248 */ /* 0x000fca0007fe0100 */
[----:B------:R-:W-:-:S07]  /*4ad0*/  IMAD.MOV.U32 R33, RZ, RZ, R50 ;  /* 0x000000ffff217224 */ /* 0x000fce00078e0032 */
[----:B------:R-:W-:Y:S05]  /*4ae0*/  WARPSYNC.COLLECTIVE R32, `(.L_x_85) ;  /* 0x0000000020087348 */ /* 0x000fea0003c00000 */
[----:B------:R0:W1:Y:S02]  /*4af0*/  SHFL.DOWN P3, R37, R33, R34, R35 ;  /* 0x0800002221257389 */ /* 0x0000640000060023 */
[----:B01----:R-:W-:Y:S05]  /*4b00*/  ENDCOLLECTIVE ;  /* 0x000000000000791b */ /* 0x003fea0003800000 */
.L_x_85:
[----:B------:R-:W-:Y:S01]  /*4b10*/  IMAD.MOV.U32 R34, RZ, RZ, 0x10 ;  /* 0x00000010ff227424 */ /* 0x000fe200078e00ff */
[----:B------:R-:W-:-:S13]  /*4b20*/  ISETP.GT.AND P3, PT, R45, R35, PT ;  /* 0x000000232d00720c */ /* 0x000fda0003f64270 */
[----:B------:R-:W-:-:S05]  /*4b30*/  @!P3 VIMNMX R50, PT, PT, R50, R37, !PT ;  /* 0x000000253232b248 */ /* 0x000fca0007fe0100 */
[----:B------:R-:W-:-:S07]  /*4b40*/  IMAD.MOV.U32 R33, RZ, RZ, R50 ;  /* 0x000000ffff217224 */ /* 0x000fce00078e0032 */
[----:B------:R-:W-:Y:S05]  /*4b50*/  WARPSYNC.COLLECTIVE R32, `(.L_x_86) ;  /* 0x0000000020087348 */ /* 0x000fea0003c00000 */
[----:B------:R0:W1:Y:S02]  /*4b60*/  SHFL.DOWN P3, R37, R33, R34, R35 ;  /* 0x0800002221257389 */ /* 0x0000640000060023 */
[----:B01----:R-:W-:Y:S05]  /*4b70*/  ENDCOLLECTIVE ;  /* 0x000000000000791b */ /* 0x003fea0003800000 */
.L_x_86:
[----:B------:R-:W-:Y:S05]  /*4b80*/  WARPSYNC.COLLECTIVE R32, `(.L_x_87) ;  /* 0x0000000020087348 */ /* 0x000fea0003c00000 */
[----:B------:R-:W-:Y:S01]  /*4b90*/  VOTE.ALL P0, P0 ;  /* 0x0000000000ff7806 */ /* 0x000fe20000000000 */
[----:B------:R-:W-:-:S12]  /*4ba0*/  ENDCOLLECTIVE ;  /* 0x000000000000791b */ /* 0x000fd80003800000 */
.L_x_87:
[----:B------:R-:W-:Y:S02]  /*4bb0*/  ISETP.GT.AND P3, PT, R40, R35, PT ;  /* 0x000000232800720c */ /* 0x000fe40003f64270 */
[----:B------:R-:W0:Y:S11]  /*4bc0*/  LDC.64 R40, c[0x0][0x390] ;  /* 0x0000e400ff287b82 */ /* 0x000e360000000a00 */
[----:B------:R-:W-:-:S02]  /*4bd0*/  @!P3 VIMNMX R50, PT, PT, R50, R37, !PT ;  /* 0x000000253232b248 */ /* 0x000fc40007fe0100 */
[----:B0-----:R-:W-:-:S05]  /*4be0*/  IADD3 R48, P3, PT, R40, 0x100, RZ ;  /* 0x0000010028307810 */ /* 0x001fca0007f7e0ff */
[----:B------:R-:W-:Y:S01]  /*4bf0*/  IMAD.X R49, RZ, RZ, R41, P3 ;  /* 0x000000ffff317224 */ /* 0x000fe200018e0629 */
[----:B------:R-:W-:Y:S07]  /*4c00*/  BRA `(.L_x_88) ;  /* 0xffffffe400307947 */ /* 0x000fee000383ffff */
.L_x_36:
[----:B------:R-:W-:Y:S01]  /*4c10*/  BSSY B0, `(.L_x_89) ;  /* 0x0000006000007945 */ /* 0x000fe20003800000 */
[----:B------:R-:W-:Y:S01]  /*4c20*/  PLOP3.LUT P0, PT, P0, PT, PT, 0x8, 0x80 ;  /* 0x000000000080781c */ /* 0x000fe2000070e170 */
[----:B------:R-:W-:-:S12]  /*4c30*/  IMAD.MOV.U32 R32, RZ, RZ, -0x1 ;  /* 0xffffffffff207424 */ /* 0x000fd800078e00ff */
[----:B------:R-:W-:Y:S05]  /*4c40*/  WARPSYNC.COLLECTIVE R32, `(.L_x_90) ;  /* 0x0000000020087348 */ /* 0x000fea0003c00000 */
[----:B------:R-:W-:Y:S01]  /*4c50*/  VOTE.ANY P0, P0 ;  /* 0x0000000000ff7806 */ /* 0x000fe20000000100 */
[----:B------:R-:W-:-:S12]  /*4c60*/  ENDCOLLECTIVE ;  /* 0x000000000000791b */ /* 0x000fd80003800000 */
.L_x_90:
[----:B------:R-:W-:Y:S05]  /*4c70*/  BSYNC B0 ;  /* 0x0000000000007941 */ /* 0x000fea0003800000 */
.L_x_89:
[----:B------:R-:W-:Y:S05]  /*4c80*/  BRA `(.L_x_91) ;  /* 0xffffffe400307947 */ /* 0x000fea000383ffff */
.L_x_40:
[----:B------:R-:W-:Y:S01]  /*4c90*/  BSSY B0, `(.L_x_92) ;  /* 0x0000006000007945 */ /* 0x000fe20003800000 */
[----:B------:R-:W-:Y:S01]  /*4ca0*/  PLOP3.LUT P0, PT, P0, PT, PT, 0x8, 0x80 ;  /* 0x000000000080781c */ /* 0x000fe2000070e170 */
[----:B------:R-:W-:-:S12]  /*4cb0*/  IMAD.MOV.U32 R32, RZ, RZ, -0x1 ;  /* 0xffffffffff207424 */ /* 0x000fd800078e00ff */
[----:B------:R-:W-:Y:S05]  /*4cc0*/  WARPSYNC.COLLECTIVE R32, `(.L_x_93) ;  /* 0x0000000020087348 */ /* 0x000fea0003c00000 */
[----:B------:R-:W-:Y:S01]  /*4cd0*/  VOTE.ANY P0, P0 ;  /* 0x0000000000ff7806 */ /* 0x000fe20000000100 */
[----:B------:R-:W-:-:S12]  /*4ce0*/  ENDCOLLECTIVE ;  /* 0x000000000000791b */ /* 0x000fd80003800000 */
.L_x_93:
[----:B------:R-:W-:Y:S05]  /*4cf0*/  BSYNC B0 ;  /* 0x0000000000007941 */ /* 0x000fea0003800000 */
.L_x_92:
[----:B------:R-:W-:Y:S05]  /*4d00*/  BRA `(.L_x_94) ;  /* 0xffffffe400407947 */ /* 0x000fea000383ffff */
.L_x_42:
[----:B------:R-:W-:Y:S01]  /*4d10*/  BSSY B0, `(.L_x_95) ;  /* 0x0000006000007945 */ /* 0x000fe20003800000 */
[----:B------:R-:W-:Y:S01]  /*4d20*/  PLOP3.LUT P3, PT, P0, PT, PT, 0x8, 0x80 ;  /* 0x000000000080781c */ /* 0x000fe2000076e170 */
[----:B------:R-:W-:-:S12]  /*4d30*/  IMAD.MOV.U32 R32, RZ, RZ, -0x1 ;  /* 0xffffffffff207424 */ /* 0x000fd800078e00ff */
[----:B------:R-:W-:Y:S05]  /*4d40*/  WARPSYNC.COLLECTIVE R32, `(.L_x_96) ;  /* 0x0000000020087348 */ /* 0x000fea0003c00000 */
[----:B------:R-:W-:Y:S01]  /*4d50*/  VOTE.ANY R32, PT, P3 ;  /* 0x0000000000207806 */ /* 0x000fe200018e0100 */
[----:B------:R-:W-:Y:S06]  /*4d60*/  ENDCOLLECTIVE ;  /* 0x000000000000791b */ /* 0x000fec0003800000 */
.L_x_96:
[----:B------:R-:W-:Y:S05]  /*4d70*/  BSYNC B0 ;  /* 0x0000000000007941 */ /* 0x000fea0003800000 */
.L_x_95:
[----:B------:R-:W-:Y:S01]  /*4d80*/  LOP3.LUT R32, R32, 0x80000000, R38, 0xec, !PT ;  /* 0x8000000020207812 */ /* 0x000fe200078eec26 */
[----:B------:R-:W-:Y:S02]  /*4d90*/  IMAD.MOV.U32 R34, RZ, RZ, 0x1 ;  /* 0x00000001ff227424 */ /* 0x000fe400078e00ff */
[----:B------:R-:W-:Y:S02]  /*4da0*/  VIADD R52, R43, 0x2 ;  /* 0x000000022b347836 */ /* 0x000fe40000000000 */
[----:B------:R-:W-:Y:S02]  /*4db0*/  VIADD R33, R32, 0xffffffff ;  /* 0xffffffff20217836 */ /* 0x000fe40000000000 */
[----:B------:R-:W-:-:S03]  /*4dc0*/  VIADD R44, R44, 0xffffffe0 ;  /* 0xffffffe02c2c7836 */ /* 0x000fc60000000000 */
[----:B------:R-:W-:Y:S01]  /*4dd0*/  LOP3.LUT R51, R32, R33, RZ, 0xc, !PT ;  /* 0x0000002120337212 */ /* 0x000fe200078e0cff */
[----:B------:R-:W-:Y:S02]  /*4de0*/  IMAD.MOV.U32 R33, RZ, RZ, R41 ;  /* 0x000000ffff217224 */ /* 0x000fe400078e0029 */
[----:B------:R-:W-:Y:S01]  /*4df0*/  IMAD.MOV.U32 R32, RZ, RZ, -0x1 ;  /* 0xffffffffff207424 */ /* 0x000fe200078e00ff */
[----:B------:R0:W1:Y:S06]  /*4e00*/  POPC R35, R51 ;  /* 0x0000003300237309 */ /* 0x00006c0000000000 */
[----:B01----:R-:W-:Y:S05]  /*4e10*/  WARPSYNC.COLLECTIVE R32, `(.L_x_97) ;  /* 0x0000000020087348 */ /* 0x003fea0003c00000 */
[----:B-1----:R1:W2:Y:S02]  /*4e20*/  SHFL.DOWN P3, R37, R33, R34, R35 ;  /* 0x0800002221257389 */ /* 0x0022a40000060023 */
[----:B012---:R-:W-:Y:S05]  /*4e30*/  ENDCOLLECTIVE ;  /* 0x000000000000791b */ /* 0x007fea0003800000 */
.L_x_97:
[----:B------:R-:W-:Y:S01]  /*4e40*/  ISETP.GE.AND P0, PT, R43, R35, PT ;  /* 0x000000232b00720c */ /* 0x000fe20003f06270 */
[----:B------:R-:W-:-:S12]  /*4e50*/  IMAD.MOV.U32 R34, RZ, RZ, 0x2 ;  /* 0x00000002ff227424 */ /* 0x000fd800078e00ff */
[----:B------:R-:W-:Y:S02]  /*4e60*/  @!P0 VIMNMX R41, PT, PT, R37, R41, !PT ;  /* 0x0000002925298248 */ /* 0x000fe40007fe0100 */
[----:B------:R-:W-:Y:S01]  /*4e70*/  ISETP.GT.AND P0, PT, R52, R35, PT ;  /* 0x000000233400720c */ /* 0x000fe20003f04270 */
[----:B------:R-:W-:Y:S02]  /*4e80*/  VIADD R52, R43, 0x4 ;  /* 0x000000042b347836 */ /* 0x000fe40000000000 */
[----:B------:R-:W-:-:S10]  /*4e90*/  IMAD.MOV.U32 R33, RZ, RZ, R41 ;  /* 0x000000ffff217224 */ /* 0x000fd400078e0029 */
[----:B------:R-:W-:Y:S05]  /*4ea0*/  WARPSYNC.COLLECTIVE R32, `(.L_x_98) ;  /* 0x0000000020087348 */ /* 0x000fea0003c00000 */
[----:B------:R0:W1:Y:S02]  /*4eb0*/  SHFL.DOWN P3, R37, R33, R34, R35 ;  /* 0x0800002221257389 */ /* 0x0000640000060023 */
[----:B01----:R-:W-:Y:S05]  /*4ec0*/  ENDCOLLECTIVE ;  /* 0x000000000000791b */ /* 0x003fea0003800000 */
.L_x_98:
        /* <DEDUP_REMOVED lines=8> */
.L_x_99:
[----:B------:R-:W-:Y:S01]  /*4f50*/  IMAD.MOV.U32 R34, RZ, RZ, 0x8 ;  /* 0x00000008ff227424 */ /* 0x000fe200078e00ff */
[----:B------:R-:W-:Y:S02]  /*4f60*/  @!P0 VIMNMX R41, PT, PT, R41, R37, !PT ;  /* 0x0000002529298248 */ /* 0x000fe40007fe0100 */
[----:B------:R-:W-:-:S03]  /*4f70*/  ISETP.GT.AND P0, PT, R45, R35, PT ;  /* 0x000000232d00720c */ /* 0x000fc60003f04270 */
[----:B------:R-:W-:-:S10]  /*4f80*/  IMAD.MOV.U32 R33, RZ, RZ, R41 ;  /* 0x000000ffff217224 */ /* 0x000fd400078e0029 */
[----:B------:R-:W-:Y:S05]  /*4f90*/  WARPSYNC.COLLECTIVE R32, `(.L_x_100) ;  /* 0x0000000020087348 */ /* 0x000fea0003c00000 */
[----:B------:R0:W1:Y:S02]  /*4fa0*/  SHFL.DOWN P3, R37, R33, R34, R35 ;  /* 0x0800002221257389 */ /* 0x0000640000060023 */
[----:B01----:R-:W-:Y:S05]  /*4fb0*/  ENDCOLLECTIVE ;  /* 0x000000000000791b */ /* 0x003fea0003800000 */
.L_x_100:
[----:B------:R-:W-:Y:S01]  /*4fc0*/  IMAD.MOV.U32 R34, RZ, RZ, 0x10 ;  /* 0x00000010ff227424 */ /* 0x000fe200078e00ff */
[----:B------:R-:W-:Y:S02]  /*4fd0*/  @!P0 VIMNMX R41, PT, PT, R41, R37, !PT ;  /* 0x0000002529298248 */ /* 0x000fe40007fe0100 */
[----:B------:R-:W-:-:S03]  /*4fe0*/  ISETP.GT.AND P0, PT, R52, R35, PT ;  /* 0x000000233400720c */ /* 0x000fc60003f04270 */
[----:B------:R-:W-:-:S10]  /*4ff0*/  IMAD.MOV.U32 R33, RZ, RZ, R41 ;  /* 0x000000ffff217224 */ /* 0x000fd400078e0029 */
[----:B------:R-:W-:Y:S05]  /*5000*/  WARPSYNC.COLLECTIVE R32, `(.L_x_101) ;  /* 0x0000000020087348 */ /* 0x000fea0003c00000 */
[----:B------:R0:W1:Y:S02]  /*5010*/  SHFL.DOWN P3, R37, R33, R34, R35 ;  /* 0x0800002221257389 */ /* 0x0000640000060023 */
[----:B01----:R-:W-:Y:S05]  /*5020*/  ENDCOLLECTIVE ;  /* 0x000000000000791b */ /* 0x003fea0003800000 */
.L_x_101:
[----:B------:R-:W-:Y:S02]  /*5030*/  @!P0 VIMNMX R41, PT, PT, R41, R37, !PT ;  /* 0x0000002529298248 */ /* 0x000fe40007fe0100 */
[----:B------:R-:W-:Y:S02]  /*5040*/  ISETP.NE.AND P0, PT, R40, 0x65, PT ;  /* 0x000000652800780c */ /* 0x000fe40003f05270 */
[----:B------:R-:W-:-:S11]  /*5050*/  VIMNMX R50, PT, PT, R41, R50, !PT ;  /* 0x0000003229327248 */ /* 0x000fd60007fe0100 */
[----:B------:R-:W-:Y:S05]  /*5060*/  WARPSYNC.COLLECTIVE R32, `(.L_x_102) ;  /* 0x0000000020087348 */ /* 0x000fea0003c00000 */
[----:B------:R-:W-:Y:S01]  /*5070*/  VOTE.ALL P0, P0 ;  /* 0x0000000000ff7806 */ /* 0x000fe20000000000 */
[----:B------:R-:W-:-:S12]  /*5080*/  ENDCOLLECTIVE ;  /* 0x000000000000791b */ /* 0x000fd80003800000 */
.L_x_102:
[----:B------:R-:W-:Y:S05]  /*5090*/  BRA `(.L_x_103) ;  /* 0xffffffe000d87947 */ /* 0x000fea000383ffff */
.L_x_104:
[----:B------:R-:W-:-:S00]  /*50a0*/  BRA `(.L_x_104) ;  /* 0xfffffffc00fc7947 */ /* 0x000fc0000383ffff */
[----:B------:R-:W-:-:S00]  /*50b0*/  NOP ;  /* 0x0000000000007918 */ /* 0x000fc00000000000 */
        /* <DEDUP_REMOVED lines=12> */
.L_x_220:


//--------------------- .text._ZN3cub18CUB_300001_SM_10006detail4scan16DeviceScanKernelINS2_10policy_hubIiiijN4cuda3__47maximumIiEEE10Policy1000EPiSB_NS0_13ScanTileStateIiLb1EEES8_NS0_8NullTypeEjiLb0ESE_EEvT0_T1_T2_iT3_T4_T5_ --------------------------
	.section	.text._ZN3cub18CUB_300001_SM_10006detail4scan16DeviceScanKernelINS2_10policy_hubIiiijN4cuda3__47maximumIiEEE10Policy1000EPiSB_NS0_13ScanTileStateIiLb1EEES8_NS0_8NullTypeEjiLb0ESE_EEvT0_T1_T2_iT3_T4_T5_,"ax",@progbits
	.align	128
        .global         _ZN3cub18CUB_300001_SM_10006detail4scan16DeviceScanKernelINS2_10policy_hubIiiijN4cuda3__47maximumIiEEE10Policy1000EPiSB_NS0_13ScanTileStateIiLb1EEES8_NS0_8NullTypeEjiLb0ESE_EEvT0_T1_T2_iT3_T4_T5_
        .type           _ZN3cub18CUB_300001_SM_10006detail4scan16DeviceScanKernelINS2_10policy_hubIiiijN4cuda3__47maximumIiEEE10Policy1000EPiSB_NS0_13ScanTileStateIiLb1EEES8_NS0_8NullTypeEjiLb0ESE_EEvT0_T1_T2_iT3_T4_T5_,@function
        .size           _ZN3cub18CUB_300001_SM_10006detail4scan16DeviceScanKernelINS2_10policy_hubIiiijN4cuda3__47maximumIiEEE10Policy1000EPiSB_NS0_13ScanTileStateIiLb1EEES8_NS0_8NullTypeEjiLb0ESE_EEvT0_T1_T2_iT3_T4_T5_,(.L_x_221 - _ZN3cub18CUB_300001_SM_10006detail4scan16DeviceScanKernelINS2_10policy_hubIiiijN4cuda3__47maximumIiEEE10Policy1000EPiSB_NS0_13ScanTileStateIiLb1EEES8_NS0_8NullTypeEjiLb0ESE_EEvT0_T1_T2_iT3_T4_T5_)
        .other          _ZN3cub18CUB_300001_SM_10006detail4scan16DeviceScanKernelINS2_10policy_hubIiiijN4cuda3__47maximumIiEEE10Policy1000EPiSB_NS0_13ScanTileStateIiLb1EEES8_NS0_8NullTypeEjiLb0ESE_EEvT0_T1_T2_iT3_T4_T5_,@"STO_CUDA_ENTRY STV_DEFAULT"
_ZN3cub18CUB_300001_SM_10006detail4scan16DeviceScanKernelINS2_10policy_hubIiiijN4cuda3__47maximumIiEEE10Policy1000EPiSB_NS0_13ScanTileStateIiLb1EEES8_NS0_8NullTypeEjiLb0ESE_EEvT0_T1_T2_iT3_T4_T5_:
.text._ZN3cub18CUB_300001_SM_10006detail4scan16DeviceScanKernelINS2_10policy_hubIiiijN4cuda3__47maximumIiEEE10Policy1000EPiSB_NS0_13ScanTileStateIiLb1EEES8_NS0_8NullTypeEjiLb0ESE_EEvT0_T1_T2_iT3_T4_T5_:
[----:B------:R-:W-:Y:S08]  /*0000*/  LDC R1, c[0x0][0x37c] ;  /* 0x0000df00ff017b82 */ /* 0x000ff00000000800 */
[----:B------:R-:W0:Y:S01]  /*0010*/  S2UR UR4, SR_CTAID.X ;  /* 0x00000000000479c3 */ /* 0x000e220000002500 */
[----:B------:R-:W1:Y:S01]  /*0020*/  LDCU UR5, c[0x0][0x3a0] ;  /* 0x00007400ff0577ac */ /* 0x000e620008000800 */
[----:B------:R-:W2:Y:S06]  /*0030*/  LDCU.64 UR8, c[0x0][0x358] ;  /* 0x00006b00ff0877ac */ /* 0x000eac0008000a00 */
[----:B------:R-:W0:Y:S02]  /*0040*/  LDC R41, c[0x0][0x398] ;  /* 0x0000e600ff297b82 */ /* 0x000e240000000800 */
[----:B0-----:R-:W-:-:S04]  /*0050*/  VIADD R41, R41, UR4 ;  /* 0x0000000429297c36 */ /* 0x001fc80008000000 */
[----:B------:R-:W-:-:S05]  /*0060*/  IMAD R40, R41, 0xc00, RZ ;  /* 0x00000c0029287824 */ /* 0x000fca00078e02ff */
[----:B-1----:R-:W-:-:S04]  /*0070*/  IADD3 R38, PT, PT, -R40, UR5, RZ ;  /* 0x0000000528267c10 */ /* 0x002fc8000fffe1ff */
[----:B------:R-:W-:-:S13]  /*0080*/  ISETP.GE.U32.AND P0, PT, R38, 0xc01, PT ;  /* 0x00000c012600780c */ /* 0x000fda0003f06070 */
[----:B--2---:R-:W-:Y:S05]  /*0090*/  @!P0 BRA `(.L_x_105) ;  /* 0x0000001800c08947 */ /* 0x004fea0003800000 */
[----:B------:R-:W0:Y:S01]  /*00a0*/  S2R R0, SR_TID.X ;  /* 0x0000000000007919 */ /* 0x000e220000002100 */
[----:B------:R-:W1:Y:S01]  /*00b0*/  LDCU.64 UR4, c[0x0][0x380] ;  /* 0x00007000ff0477ac */ /* 0x000e620008000a00 */
[C---:B0-----:R-:W-:Y:S02]  /*00c0*/  LOP3.LUT R2, R0.reuse, 0x1f, RZ, 0xc0, !PT ;  /* 0x0000001f00027812 */ /* 0x041fe400078ec0ff */
[----:B------:R-:W-:-:S05]  /*00d0*/  LOP3.LUT R3, R0, 0x3e0, RZ, 0xc0, !PT ;  /* 0x000003e000037812 */ /* 0x000fca00078ec0ff */
[----:B------:R-:W-:-:S05]  /*00e0*/  IMAD R3, R3, 0x18, R2 ;  /* 0x0000001803037824 */ /* 0x000fca00078e0202 */
[----:B------:R-:W-:-:S05]  /*00f0*/  IADD3 R3, P0, PT, R40, R3, RZ ;  /* 0x0000000328037210 */ /* 0x000fca0007f1e0ff */
[----:B------:R-:W-:Y:S02]  /*0100*/  IMAD.X R2, RZ, RZ, RZ, P0 ;  /* 0x000000ffff027224 */ /* 0x000fe400000e06ff */
        /* <DEDUP_REMOVED lines=32> */
[----:B------:R-:W-:Y:S01]  /*0310*/  ISETP.NE.AND P0, PT, R41, RZ, PT ;  /* 0x000000ff2900720c */ /* 0x000fe20003f05270 */
        /* <DEDUP_REMOVED lines=37> */
[----:B------:R-:W-:Y:S05]  /*0570*/  @P0 BRA `(.L_x_107) ;  /* 0x0000000400380947 */ /* 0x000fea0003800000 */
        /* <DEDUP_REMOVED lines=78> */
.L_x_107:
        /* <DEDUP_REMOVED lines=48> */
[----:B------:R-:W-:Y:S02]  /*0d60*/  ISETP.NE.AND P0, PT, R0, RZ, PT ;  /* 0x000000ff0000720c */ /* 0x000fe40003f05270 */
[----:B------:R-:W-:-:S05]  /*0d70*/  LOP3.LUT R32, RZ, R0, RZ, 0x33, !PT ;  /* 0x00000000ff207212 */ /* 0x000fca00078e33ff */
[----:B------:R-:W1:Y:S01]  /*0d80*/  LDC R36, c[0x0][0x370] ;  /* 0x0000dc00ff247b82 */ /* 0x000e620000000800 */
[----:B------:R-:W-:-:S05]  /*0d90*/  IMAD.IADD R37, R41, 0x1, R32 ;  /* 0x0000000129257824 */ /* 0x000fca00078e0220 */
        /* <DEDUP_REMOVED lines=8> */
.L_x_110:
[----:B------:R-:W-:Y:S05]  /*0e20*/  NANOSLEEP 0x4dd ;  /* 0x000004dd0000795d */ /* 0x000fea0003800000 */
[----:B------:R-:W-:Y:S01]  /*0e30*/  NOP ;  /* 0x0000000000007918 */ /* 0x000fe20000000000 */
.L_x_111:
[----:B------:R-:W-:-:S05]  /*0e40*/  IMAD.WIDE R38, R37, 0x8, R38 ;  /* 0x0000000825267825 */ /* 0x000fca00078e0226 */
[----:B------:R-:W2:Y:S01]  /*0e50*/  LD.E.64.STRONG.GPU R32, desc[UR8][R38.64+0x100] ;  /* 0x0001000826207980 */ /* 0x000ea2000c10fb00 */
[----:B------:R-:W-:Y:S01]  /*0e60*/  UMOV UR5, 0xffffffff ;  /* 0xffffffff00057882 */ /* 0x000fe20000000000 */
[----:B--2---:R-:W-:Y:S02]  /*0e70*/  ISETP.NE.AND P0, PT, R32, 0x63, PT ;  /* 0x000000632000780c */ /* 0x004fe40003f05270 */
[----:B------:R-:W-:Y:S11]  /*0e80*/  BRA.DIV UR5, `(.L_x_112) ;  /* 0x0000002e05c87947 */ /* 0x000ff6000b800000 */
[----:B------:R-:W-:-:S13]  /*0e90*/  VOTE.ANY P0, !P0 ;  /* 0x0000000000ff7806 */ /* 0x000fda0004000100 */
.L_x_151:
[----:B------:R-:W-:Y:S05]  /*0ea0*/  @!P0 BRA `(.L_x_113) ;  /* 0x0000000000308947 */ /* 0x000fea0003800000 */
.L_x_117:
[----:B------:R-:W-:Y:S05]  /*0eb0*/  YIELD ;  /* 0x0000000000007946 */ /* 0x000fea0003800000 */
[----:B------:R-:W-:Y:S05]  /*0ec0*/  @P1 BRA `(.L_x_114) ;  /* 0x0000000000081947 */ /* 0x000fea0003800000 */
[----:B------:R0:W-:Y:S06]  /*0ed0*/  MEMBAR.SC.CTA ;  /* 0x0000000000007992 */ /* 0x0001ec0000000000 */
[----:B0-----:R-:W-:Y:S05]  /*0ee0*/  BRA `(.L_x_115) ;  /* 0x0000000000087947 */ /* 0x001fea0003800000 */
.L_x_114:
[----:B------:R-:W-:Y:S05]  /*0ef0*/  NANOSLEEP 0x288 ;  /* 0x000002880000795d */ /* 0x000fea0003800000 */
[----:B------:R-:W-:Y:S01]  /*0f00*/  NOP ;  /* 0x0000000000007918 */ /* 0x000fe20000000000 */
.L_x_115:
[----:B------:R-:W2:Y:S01]  /*0f10*/  LD.E.64.STRONG.GPU R32, desc[UR8][R38.64+0x100] ;  /* 0x0001000826207980 */ /* 0x000ea2000c10fb00 */
[----:B------:R-:W-:Y:S01]  /*0f20*/  UMOV UR5, 0xffffffff ;  /* 0xffffffff00057882 */ /* 0x000fe20000000000 */
[----:B--2---:R-:W-:Y:S02]  /*0f30*/  ISETP.NE.AND P0, PT, R32, 0x63, PT ;  /* 0x000000632000780c */ /* 0x004fe40003f05270 */
[----:B------:R-:W-:Y:S11]  /*0f40*/  BRA.DIV UR5, `(.L_x_116) ;  /* 0x0000002e05b87947 */ /* 0x000ff6000b800000 */
[----:B------:R-:W-:-:S13]  /*0f50*/  VOTE.ANY P0, !P0 ;  /* 0x0000000000ff7806 */ /* 0x000fda0004000100 */
.L_x_154:
[----:B------:R-:W-:Y:S05]  /*0f60*/  @P0 BRA `(.L_x_117) ;  /* 0xfffffffc00d00947 */ /* 0x000fea000383ffff */
.L_x_113:
[----:B------:R-:W-:Y:S01]  /*0f70*/  UMOV UR5, 0xffffffff ;  /* 0xffffffff00057882 */ /* 0x000fe20000000000 */
[----:B------:R-:W-:Y:S01]  /*0f80*/  ISETP.NE.AND P0, PT, R32, 0x65, PT ;  /* 0x000000652000780c */ /* 0x000fe20003f05270 */
[----:B------:R-:W-:Y:S01]  /*0f90*/  IMAD.MOV.U32 R47, RZ, RZ, R33 ;  /* 0x000000ffff2f7224 */ /* 0x000fe200078e0021 */
[----:B------:R-:W-:Y:S11]  /*0fa0*/  BRA.DIV UR5, `(.L_x_118) ;  /* 0x0000002e05c07947 */ /* 0x000ff6000b800000 */
[----:B------:R-:W0:Y:S01]  /*0fb0*/  S2R R45, SR_GEMASK ;  /* 0x00000000002d7919 */ /* 0x000e220000003c00 */
[----:B------:R-:W-:Y:S01]  /*0fc0*/  VOTE.ANY R34, PT, !P0 ;  /* 0x0000000000227806 */ /* 0x000fe200040e0100 */
[C---:B------:R-:W-:Y:S01]  /*0fd0*/  VIADD R44, R30.reuse, 0x2 ;  /* 0x000000021e2c7836 */ /* 0x040fe20000000000 */
[----:B------:R-:W1:Y:S01]  /*0fe0*/  LDC.64 R40, c[0x0][0x390] ;  /* 0x0000e400ff287b82 */ /* 0x000e620000000a00 */
[C---:B------:R-:W-:Y:S02]  /*0ff0*/  VIADD R39, R30.reuse, 0x4 ;  /* 0x000000041e277836 */ /* 0x040fe40000000000 */
[----:B------:R-:W-:Y:S01]  /*1000*/  VIADD R46, R30, 0x10 ;  /* 0x000000101e2e7836 */ /* 0x000fe20000000000 */
[----:B-1----:R-:W-:Y:S02]  /*1010*/  IADD3 R40, P2, PT, R40, 0x100, RZ ;  /* 0x0000010028287810 */ /* 0x002fe40007f5e0ff */
[----:B0-----:R-:W-:-:S03]  /*1020*/  LOP3.LUT R34, R34, 0x80000000, R45, 0xec, !PT ;  /* 0x8000000022227812 */ /* 0x001fc600078eec2d */
[----:B------:R-:W-:Y:S02]  /*1030*/  IMAD.X R49, RZ, RZ, R41, P2 ;  /* 0x000000ffff317224 */ /* 0x000fe400010e0629 */
        /* <DEDUP_REMOVED lines=12> */
[----:B0-----:R-:W-:Y:S01]  /*1100*/  @!P0 VIMNMX R47, PT, PT, R47, R38, !PT ;  /* 0x000000262f2f8248 */ /* 0x001fe20007fe0100 */
[----:B------:R-:W-:-:S04]  /*1110*/  VIADD R38, R30, 0x8 ;  /* 0x000000081e267836 */ /* 0x000fc80000000000 */
[----:B------:R-:W0:Y:S01]  /*1120*/  SHFL.DOWN PT, R33, R47, 0x8, R43 ;  /* 0x090000002f217989 */ /* 0x000e2200000e002b */
[----:B------:R-:W-:-:S13]  /*1130*/  ISETP.GT.AND P0, PT, R38, R43, PT ;  /* 0x0000002b2600720c */ /* 0x000fda0003f04270 */
[----:B0-----:R-:W-:Y:S02]  /*1140*/  @!P0 VIMNMX R47, PT, PT, R47, R33, !PT ;  /* 0x000000212f2f8248 */ /* 0x001fe40007fe0100 */
[----:B------:R-:W-:-:S03]  /*1150*/  ISETP.NE.AND P0, PT, R32, 0x65, PT ;  /* 0x000000652000780c */ /* 0x000fc60003f05270 */
[----:B------:R-:W0:Y:S10]  /*1160*/  SHFL.DOWN PT, R33, R47, 0x10, R43 ;  /* 0x0a0000002f217989 */ /* 0x000e3400000e002b */
[----:B------:R-:W-:-:S02]  /*1170*/  VOTE.ALL P0, P0 ;  /* 0x0000000000ff7806 */ /* 0x000fc40000000000 */
[----:B0-----:R-:W-:-:S11]  /*1180*/  @!P1 VIMNMX R47, PT, PT, R47, R33, !PT ;  /* 0x000000212f2f9248 */ /* 0x001fd60007fe0100 */
.L_x_163:
[----:B------:R-:W-:Y:S05]  /*1190*/  @!P0 BRA `(.L_x_119) ;  /* 0x0000000000cc8947 */ /* 0x000fea0003800000 */
.L_x_127:
[----:B------:R-:W-:Y:S02]  /*11a0*/  IMAD.MOV.U32 R41, RZ, RZ, R49 ;  /* 0x000000ffff297224 */ /* 0x000fe400078e0031 */
[----:B------:R-:W-:-:S05]  /*11b0*/  IMAD.WIDE R42, R37, 0x8, R40 ;  /* 0x00000008252a7825 */ /* 0x000fca00078e0228 */
[----:B------:R-:W2:Y:S01]  /*11c0*/  LD.E.64.STRONG.GPU R32, desc[UR8][R42.64+-0x100] ;  /* 0xffff00082a207980 */ /* 0x000ea2000c10fb00 */
[----:B------:R-:W-:Y:S05]  /*11d0*/  YIELD ;  /* 0x0000000000007946 */ /* 0x000fea0003800000 */
[----:B------:R-:W-:Y:S01]  /*11e0*/  UMOV UR5, 0xffffffff ;  /* 0xffffffff00057882 */ /* 0x000fe20000000000 */
[----:B--2---:R-:W-:Y:S02]  /*11f0*/  ISETP.NE.AND P0, PT, R32, 0x63, PT ;  /* 0x000000632000780c */ /* 0x004fe40003f05270 */
[----:B------:R-:W-:Y:S11]  /*1200*/  BRA.DIV UR5, `(.L_x_120) ;  /* 0x0000003205247947 */ /* 0x000ff6000b800000 */
[----:B------:R-:W-:-:S13]  /*1210*/  VOTE.ANY P0, !P0 ;  /* 0x0000000000ff7806 */ /* 0x000fda0004000100 */
.L_x_166:
[----:B------:R-:W-:Y:S05]  /*1220*/  @!P0 BRA `(.L_x_121) ;  /* 0x0000000000348947 */ /* 0x000fea0003800000 */
[----:B------:R-:W-:-:S13]  /*1230*/  ISETP.GT.U32.AND P1, PT, R36, 0x1f3, PT ;  /* 0x000001f32400780c */ /* 0x000fda0003f24070 */
.L_x_125:
[----:B------:R-:W-:Y:S05]  /*1240*/  YIELD ;  /* 0x0000000000007946 */ /* 0x000fea0003800000 */
[----:B------:R-:W-:Y:S05]  /*1250*/  @P1 BRA `(.L_x_122) ;  /* 0x0000000000081947 */ /* 0x000fea0003800000 */
[----:B------:R0:W-:Y:S06]  /*1260*/  MEMBAR.SC.CTA ;  /* 0x0000000000007992 */ /* 0x0001ec0000000000 */
[----:B0-----:R-:W-:Y:S05]  /*1270*/  BRA `(.L_x_123) ;  /* 0x0000000000087947 */ /* 0x001fea0003800000 */
.L_x_122:
[----:B------:R-:W-:Y:S05]  /*1280*/  NANOSLEEP 0x288 ;  /* 0x000002880000795d */ /* 0x000fea0003800000 */
[----:B------:R-:W-:Y:S01]  /*1290*/  NOP ;  /* 0x0000000000007918 */ /* 0x000fe20000000000 */
.L_x_123:
[----:B------:R-:W2:Y:S01]  /*12a0*/  LD.E.64.STRONG.GPU R32, desc[UR8][R42.64+-0x100] ;  /* 0xffff00082a207980 */ /* 0x000ea2000c10fb00 */
[----:B------:R-:W-:Y:S01]  /*12b0*/  UMOV UR5, 0xffffffff ;  /* 0xffffffff00057882 */ /* 0x000fe20000000000 */
[----:B--2---:R-:W-:Y:S02]  /*12c0*/  ISETP.NE.AND P0, PT, R32, 0x63, PT ;  /* 0x000000632000780c */ /* 0x004fe40003f05270 */
[----:B------:R-:W-:Y:S11]  /*12d0*/  BRA.DIV UR5, `(.L_x_124) ;  /* 0x0000003205107947 */ /* 0x000ff6000b800000 */
[----:B------:R-:W-:-:S13]  /*12e0*/  VOTE.ANY P0, !P0 ;  /* 0x0000000000ff7806 */ /* 0x000fda0004000100 */
.L_x_169:
[----:B------:R-:W-:Y:S05]  /*12f0*/  @P0 BRA `(.L_x_125) ;  /* 0xfffffffc00d00947 */ /* 0x000fea000383ffff */
.L_x_121:
        /* <DEDUP_REMOVED lines=28> */
.L_x_178:
[----:B------:R-:W-:Y:S05]  /*14c0*/  @P0 BRA `(.L_x_127) ;  /* 0xfffffffc00340947 */ /* 0x000fea000383ffff */
.L_x_119:
        /* <DEDUP_REMOVED lines=16> */
.L_x_109:
        /* <DEDUP_REMOVED lines=32> */
.L_x_108:
[----:B------:R-:W-:Y:S05]  /*17d0*/  BSYNC.RECONVERGENT B0 ;  /* 0x0000000000007941 */ /* 0x000fea0003800200 */
.L_x_106:
[----:B------:R-:W-:Y:S06]  /*17e0*/  BAR.SYNC.DEFER_BLOCKING 0x0 ;  /* 0x0000000000007b1d */ /* 0x000fec0000010000 */
[----:B------:R-:W1:Y:S01]  /*17f0*/  LDCU.64 UR6, c[0x0][0x388] ;  /* 0x00007100ff0677ac */ /* 0x000e620008000a00 */
[----:B------:R-:W-:Y:S04]  /*1800*/  STS.128 [R2], R36 ;  /* 0x0000002402007388 */ /* 0x000fe80000000c00 */
[----:B------:R-:W-:Y:S04]  /*1810*/  STS.128 [R2+0x10], R20 ;  /* 0x0000101402007388 */ /* 0x000fe80000000c00 */
[----:B------:R-:W-:Y:S04]  /*1820*/  STS.128 [R2+0x20], R16 ;  /* 0x0000201002007388 */ /* 0x000fe80000000c00 */
[----:B------:R-:W-:Y:S04]  /*1830*/  STS.128 [R2+0x30], R12 ;  /* 0x0000300c02007388 */ /* 0x000fe80000000c00 */
[----:B------:R-:W-:Y:S04]  /*1840*/  STS.128 [R2+0x40], R8 ;  /* 0x0000400802007388 */ /* 0x000fe80000000c00 */
[----:B------:R1:W-:Y:S01]  /*1850*/  STS.128 [R2+0x50], R4 ;  /* 0x0000500402007388 */ /* 0x0003e20000000c00 */
[----:B------:R-:W-:-:S03]  /*1860*/  NOP ;  /* 0x0000000000007918 */ /* 0x000fc60000000000 */
[----:B------:R-:W2:Y:S04]  /*1870*/  LDS R25, [R29] ;  /* 0x000000001d197984 */ /* 0x000ea80000000800 */
[----:B0-----:R-:W0:Y:S04]  /*1880*/  LDS R27, [R29+0x80] ;  /* 0x000080001d1b7984 */ /* 0x001e280000000800 */
[----:B------:R-:W3:Y:S01]  /*1890*/  LDS R31, [R29+0x100] ;  /* 0x000100001d1f7984 */ /* 0x000ee20000000800 */
[----:B-1----:R-:W-:-:S03]  /*18a0*/  IADD3 R2, P0, PT, R28, UR6, RZ ;  /* 0x000000061c027c10 */ /* 0x002fc6000ff1e0ff */
[----:B------:R-:W1:Y:S01]  /*18b0*/  LDS R33, [R29+0x180] ;  /* 0x000180001d217984 */ /* 0x000e620000000800 */
[----:B------:R-:W-:-:S03]  /*18c0*/  IADD3.X R3, PT, PT, R3, UR7, RZ, P0, !PT ;  /* 0x0000000703037c10 */ /* 0x000fc600087fe4ff */
        /* <DEDUP_REMOVED lines=20> */
[----:B--2---:R-:W-:Y:S04]  /*1a10*/  STG.E desc[UR8][R2.64], R25 ;  /* 0x0000001902007986 */ /* 0x004fe8000c101908 */
[----:B0-----:R-:W-:Y:S04]  /*1a20*/  STG.E desc[UR8][R2.64+0x80], R27 ;  /* 0x0000801b02007986 */ /* 0x001fe8000c101908 */
[----:B---3--:R-:W-:Y:S04]  /*1a30*/  STG.E desc[UR8][R2.64+0x100], R31 ;  /* 0x0001001f02007986 */ /* 0x008fe8000c101908 */
[----:B-1----:R-:W-:Y:S04]  /*1a40*/  STG.E desc[UR8][R2.64+0x180], R33 ;  /* 0x0001802102007986 */ /* 0x002fe8000c101908 */
        /* <DEDUP_REMOVED lines=21> */
.L_x_105:
[----:B------:R-:W-:-:S13]  /*1ba0*/  ISETP.NE.AND P0, PT, R38, RZ, PT ;  /* 0x000000ff2600720c */ /* 0x000fda0003f05270 */
[----:B------:R-:W-:Y:S05]  /*1bb0*/  @!P0 EXIT ;  /* 0x000000000000894d */ /* 0x000fea0003800000 */
[----:B------:R-:W0:Y:S02]  /*1bc0*/  LDC.64 R2, c[0x0][0x380] ;  /* 0x0000e000ff027b82 */ /* 0x000e240000000a00 */
[----:B0-----:R-:W-:-:S05]  /*1bd0*/  IMAD.WIDE.U32 R2, R40, 0x4, R2 ;  /* 0x0000000428027825 */ /* 0x001fca00078e0002 */
[----:B------:R0:W2:Y:S01]  /*1be0*/  LDG.E R11, desc[UR8][R2.64] ;  /* 0x00000008020b7981 */ /* 0x0000a2000c1e1900 */
[----:B------:R-:W1:Y:S02]  /*1bf0*/  S2R R6, SR_TID.X ;  /* 0x0000000000067919 */ /* 0x000e640000002100 */
[C---:B-1----:R-:W-:Y:S02]  /*1c00*/  LOP3.LUT R5, R6.reuse, 0x1f, RZ, 0xc0, !PT ;  /* 0x0000001f06057812 */ /* 0x042fe400078ec0ff */
[----:B------:R-:W-:-:S05]  /*1c10*/  LOP3.LUT R0, R6, 0x3e0, RZ, 0xc0, !PT ;  /* 0x000003e006007812 */ /* 0x000fca00078ec0ff */
[----:B------:R-:W-:-:S04]  /*1c20*/  IMAD R5, R0, 0x18, R5 ;  /* 0x0000001800057824 */ /* 0x000fc800078e0205 */
[C---:B------:R-:W-:Y:S01]  /*1c30*/  VIADD R9, R5.reuse, 0x40 ;  /* 0x0000004005097836 */ /* 0x040fe20000000000 */
[C---:B------:R-:W-:Y:S01]  /*1c40*/  ISETP.GE.U32.AND P2, PT, R5.reuse, R38, PT ;  /* 0x000000260500720c */ /* 0x040fe20003f46070 */
[C---:B------:R-:W-:Y:S01]  /*1c50*/  VIADD R7, R5.reuse, 0x20 ;  /* 0x0000002005077836 */ /* 0x040fe20000000000 */
[C---:B------:R-:W-:Y:S01]  /*1c60*/  LEA R8, P3, R5.reuse, R2, 0x2 ;  /* 0x0000000205087211 */ /* 0x040fe200078610ff */
[----:B------:R-:W-:Y:S01]  /*1c70*/  VIADD R13, R5, 0x60 ;  /* 0x00000060050d7836 */ /* 0x000fe20000000000 */
[-C--:B------:R-:W-:Y:S01]  /*1c80*/  ISETP.GE.U32.AND P5, PT, R9, R38.reuse, PT ;  /* 0x000000260900720c */ /* 0x080fe20003fa6070 */
[----:B------:R-:W-:Y:S01]  /*1c90*/  VIADD R9, R5, 0xa0 ;  /* 0x000000a005097836 */ /* 0x000fe20000000000 */
[-C--:B------:R-:W-:Y:S01]  /*1ca0*/  ISETP.GE.U32.AND P6, PT, R7, R38.reuse, PT ;  /* 0x000000260700720c */ /* 0x080fe20003fc6070 */
[----:B------:R-:W-:Y:S01]  /*1cb0*/  VIADD R7, R5, 0x80 ;  /* 0x0000008005077836 */ /* 0x000fe20000000000 */
[-C--:B------:R-:W-:Y:S02]  /*1cc0*/  ISETP.GE.U32.AND P1, PT, R13, R38.reuse, PT ;  /* 0x000000260d00720c */ /* 0x080fe40003f26070 */
[-C--:B------:R-:W-:Y:S01]  /*1cd0*/  ISETP.GE.U32.AND P4, PT, R9, R38.reuse, PT ;  /* 0x000000260900720c */ /* 0x080fe20003f86070 */
[----:B------:R-:W-:Y:S01]  /*1ce0*/  IMAD.X R9, RZ, RZ, R3, P3 ;  /* 0x000000ffff097224 */ /* 0x000fe200018e0603 */
[----:B------:R-:W-:Y:S01]  /*1cf0*/  ISETP.GE.U32.AND P0, PT, R7, R38, PT ;  /* 0x000000260700720c */ /* 0x000fe20003f06070 */
[----:B0-----:R-:W-:-:S02]  /*1d00*/  VIADD R3, R5, 0xe0 ;  /* 0x000000e005037836 */ /* 0x001fc40000000000 */
[----:B------:R-:W-:-:S05]  /*1d10*/  VIADD R7, R5, 0xc0 ;  /* 0x000000c005077836 */ /* 0x000fca0000000000 */
[-C--:B------:R-:W-:Y:S01]  /*1d20*/  ISETP.GE.U32.AND P3, PT, R7, R38.reuse, PT ;  /* 0x000000260700720c */ /* 0x080fe20003f66070 */
[C---:B------:R-:W-:Y:S02]  /*1d30*/  VIADD R7, R5.reuse, 0x100 ;  /* 0x0000010005077836 */ /* 0x040fe40000000000 */
[C---:B------:R-:W-:Y:S02]  /*1d40*/  VIADD R37, R5.reuse, 0x260 ;  /* 0x0000026005257836 */ /* 0x040fe40000000000 */
[C---:B------:R-:W-:Y:S02]  /*1d50*/  VIADD R36, R5.reuse, 0x280 ;  /* 0x0000028005247836 */ /* 0x040fe40000000000 */
[----:B------:R-:W-:Y:S02]  /*1d60*/  VIADD R4, R5, 0x2c0 ;  /* 0x000002c005047836 */ /* 0x000fe40000000000 */
[----:B--2---:R-:W-:Y:S02]  /*1d70*/  IMAD.MOV.U32 R33, RZ, RZ, R11 ;  /* 0x000000ffff217224 */ /* 0x004fe400078e000b */
[----:B------:R-:W2:Y:S01]  /*1d80*/  @!P2 LDG.E R11, desc[UR8][R8.64] ;  /* 0x00000008080ba981 */ /* 0x000ea2000c1e1900 */
[----:B------:R-:W-:Y:S01]  /*1d90*/  ISETP.GE.U32.AND P2, PT, R3, R38, PT ;  /* 0x000000260300720c */ /* 0x000fe20003f46070 */
[----:B------:R-:W-:-:S02]  /*1da0*/  IMAD.MOV.U32 R15, RZ, RZ, R33 ;  /* 0x000000ffff0f7224 */ /* 0x000fc400078e0021 */
[----:B------:R-:W-:Y:S02]  /*1db0*/  VIADD R3, R5, 0x120 ;  /* 0x0000012005037836 */ /* 0x000fe40000000000 */
[--C-:B------:R-:W-:Y:S02]  /*1dc0*/  IMAD.MOV.U32 R17, RZ, RZ, R33.reuse ;  /* 0x000000ffff117224 */ /* 0x100fe400078e0021 */
[----:B------:R-:W3:Y:S01]  /*1dd0*/  @!P5 LDG.E R15, desc[UR8][R8.64+0x100] ;  /* 0x00010008080fd981 */ /* 0x000ee2000c1e1900 */
[-C--:B------:R-:W-:Y:S01]  /*1de0*/  ISETP.GE.U32.AND P5, PT, R3, R38.reuse, PT ;  /* 0x000000260300720c */ /* 0x080fe20003fa6070 */
[----:B------:R-:W-:Y:S02]  /*1df0*/  VIADD R3, R5, 0x140 ;  /* 0x0000014005037836 */ /* 0x000fe40000000000 */
[--C-:B------:R-:W-:Y:S01]  /*1e00*/  IMAD.MOV.U32 R13, RZ, RZ, R33.reuse ;  /* 0x000000ffff0d7224 */ /* 0x100fe200078e0021 */
[----:B------:R-:W4:Y:S01]  /*1e10*/  @!P1 LDG.E R17, desc[UR8][R8.64+0x180] ;  /* 0x0001800808119981 */ /* 0x000f22000c1e1900 */
[----:B------:R-:W-:Y:S01]  /*1e20*/  IMAD.MOV.U32 R21, RZ, RZ, R33 ;  /* 0x000000ffff157224 */ /* 0x000fe200078e0021 */
[----:B------:R-:W-:Y:S01]  /*1e30*/  ISETP.GE.U32.AND P1, PT, R3, R38, PT ;  /* 0x000000260300720c */ /* 0x000fe20003f26070 */
[----:B------:R-:W-:-:S02]  /*1e40*/  VIADD R3, R5, 0x180 ;  /* 0x0000018005037836 */ /* 0x000fc40000000000 */
[----:B------:R-:W5:Y:S01]  /*1e50*/  @!P6 LDG.E R13, desc[UR8][R8.64+0x80] ;  /* 0x00008008080de981 */ /* 0x000f62000c1e1900 */
[-C--:B------:R-:W-:Y:S01]  /*1e60*/  ISETP.GE.U32.AND P6, PT, R7, R38.reuse, PT ;  /* 0x000000260700720c */ /* 0x080fe20003fc6070 */
[--C-:B------:R-:W-:Y:S02]  /*1e70*/  IMAD.MOV.U32 R23, RZ, RZ, R33.reuse ;  /* 0x000000ffff177224 */ /* 0x100fe400078e0021 */
[----:B------:R-:W5:Y:S01]  /*1e80*/  @!P4 LDG.E R21, desc[UR8][R8.64+0x280] ;  /* 0x000280080815c981 */ /* 0x000f62000c1e1900 */
[-C--:B------:R-:W-:Y:S01]  /*1e90*/  ISETP.GE.U32.AND P4, PT, R3, R38.reuse, PT ;  /* 0x000000260300720c */ /* 0x080fe20003f86070 */
[----:B------:R-:W-:Y:S02]  /*1ea0*/  VIADD R3, R5, 0x1a0 ;  /* 0x000001a005037836 */ /* 0x000fe40000000000 */
[--C-:B------:R-:W-:Y:S01]  /*1eb0*/  IMAD.MOV.U32 R19, RZ, RZ, R33.reuse ;  /* 0x000000ffff137224 */ /* 0x100fe200078e0021 */
[----:B------:R-:W5:Y:S01]  /*1ec0*/  @!P3 LDG.E R23, desc[UR8][R8.64+0x300] ;  /* 0x000300080817b981 */ /* 0x000f62000c1e1900 */
[----:B------:R-:W-:Y:S01]  /*1ed0*/  IMAD.MOV.U32 R27, RZ, RZ, R33 ;  /* 0x000000ffff1b7224 */ /* 0x000fe200078e0021 */
[----:B------:R-:W-:Y:S01]  /*1ee0*/  ISETP.GE.U32.AND P3, PT, R3, R38, PT ;  /* 0x000000260300720c */ /* 0x000fe20003f66070 */
[----:B------:R-:W-:-:S02]  /*1ef0*/  VIADD R7, R5, 0x160 ;  /* 0x0000016005077836 */ /* 0x000fc40000000000 */
[----:B------:R-:W-:Y:S01]  /*1f00*/  VIADD R3, R5, 0x1e0 ;  /* 0x000001e005037836 */ /* 0x000fe20000000000 */
[----:B------:R-:W5:Y:S01]  /*1f10*/  @!P0 LDG.E R19, desc[UR8][R8.64+0x200] ;  /* 0x0002000808138981 */ /* 0x000f62000c1e1900 */
[--C-:B------:R-:W-:Y:S01]  /*1f20*/  IMAD.MOV.U32 R25, RZ, RZ, R33.reuse ;  /* 0x000000ffff197224 */ /* 0x100fe200078e0021 */
[-C--:B------:R-:W-:Y:S01]  /*1f30*/  ISETP.GE.U32.AND P0, PT, R7, R38.reuse, PT ;  /* 0x000000260700720c */ /* 0x080fe20003f06070 */
[--C-:B------:R-:W-:Y:S01]  /*1f40*/  IMAD.MOV.U32 R29, RZ, RZ, R33.reuse ;  /* 0x000000ffff1d7224 */ /* 0x100fe200078e0021 */
[----:B------:R-:W5:Y:S01]  /*1f50*/  @!P6 LDG.E R27, desc[UR8][R8.64+0x400] ;  /* 0x00040008081be981 */ /* 0x000f62000c1e1900 */
[-C--:B------:R-:W-:Y:S01]  /*1f60*/  ISETP.GE.U32.AND P6, PT, R3, R38.reuse, PT ;  /* 0x000000260300720c */ /* 0x080fe20003fc6070 */
[C---:B------:R-:W-:Y:S02]  /*1f70*/  VIADD R7, R5.reuse, 0x1c0 ;  /* 0x000001c005077836 */ /* 0x040fe40000000000 */
[----:B------:R-:W-:Y:S01]  /*1f80*/  VIADD R3, R5, 0x200 ;  /* 0x0000020005037836 */ /* 0x000fe20000000000 */
[----:B------:R-:W5:Y:S01]  /*1f90*/  @!P2 LDG.E R25, desc[UR8][R8.64+0x380] ;  /* 0x000380080819a981 */ /* 0x000f62000c1e1900 */
[----:B------:R-:W-:Y:S01]  /*1fa0*/  IMAD.MOV.U32 R31, RZ, RZ, R33 ;  /* 0x000000ffff1f7224 */ /* 0x000fe200078e0021 */
[----:B------:R-:W-:-:S02]  /*1fb0*/  ISETP.GE.U32.AND P2, PT, R7, R38, PT ;  /* 0x000000260700720c */ /* 0x000fc40003f46070 */
[----:B------:R-:W5:Y:S01]  /*1fc0*/  @!P5 LDG.E R29, desc[UR8][R8.64+0x480] ;  /* 0x00048008081dd981 */ /* 0x000f62000c1e1900 */
[-C--:B------:R-:W-:Y:S01]  /*1fd0*/  ISETP.GE.U32.AND P5, PT, R3, R38.reuse, PT ;  /* 0x000000260300720c */ /* 0x080fe20003fa6070 */
[--C-:B------:R-:W-:Y:S02]  /*1fe0*/  IMAD.MOV.U32 R35, RZ, RZ, R33.reuse ;  /* 0x000000ffff237224 */ /* 0x100fe400078e0021 */
[C---:B------:R-:W-:Y:S01]  /*1ff0*/  VIADD R7, R5.reuse, 0x220 ;  /* 0x0000022005077836 */ /* 0x040fe20000000000 */
[----:B------:R-:W5:Y:S01]  /*2000*/  @!P1 LDG.E R31, desc[UR8][R8.64+0x500] ;  /* 0x00050008081f9981 */ /* 0x000f62000c1e1900 */
[----:B------:R-:W-:Y:S02]  /*2010*/  VIADD R3, R5, 0x240 ;  /* 0x0000024005037836 */ /* 0x000fe40000000000 */
[--C-:B------:R-:W-:Y:S01]  /*2020*/  IMAD.MOV.U32 R43, RZ, RZ, R33.reuse ;  /* 0x000000ffff2b7224 */ /* 0x100fe200078e0021 */
[----:B------:R-:W5:Y:S01]  /*2030*/  @!P0 LDG.E R35, desc[UR8][R8.64+0x580] ;  /* 0x0005800808238981 */ /* 0x000f62000c1e1900 */
[--C-:B------:R-:W-:Y:S01]  /*2040*/  IMAD.MOV.U32 R45, RZ, RZ, R33.reuse ;  /* 0x000000ffff2d7224 */ /* 0x100fe200078e0021 */
[-C--:B------:R-:W-:Y:S01]  /*2050*/  ISETP.GE.U32.AND P1, PT, R7, R38.reuse, PT ;  /* 0x000000260700720c */ /* 0x080fe20003f26070 */
[--C-:B------:R-:W-:Y:S01]  /*2060*/  IMAD.MOV.U32 R47, RZ, RZ, R33.reuse ;  /* 0x000000ffff2f7224 */ /* 0x100fe200078e0021 */
[----:B------:R-:W-:Y:S01]  /*2070*/  ISETP.GE.U32.AND P0, PT, R3, R38, PT ;  /* 0x000000260300720c */ /* 0x000fe20003f06070 */
[--C-:B------:R-:W-:Y:S01]  /*2080*/  IMAD.MOV.U32 R49, RZ, RZ, R33.reuse ;  /* 0x000000ffff317224 */ /* 0x100fe200078e0021 */
[----:B------:R-:W5:Y:S01]  /*2090*/  @!P4 LDG.E R43, desc[UR8][R8.64+0x600] ;  /* 0x00060008082bc981 */ /* 0x000f62000c1e1900 */
[----:B------:R-:W-:-:S02]  /*20a0*/  IMAD.MOV.U32 R51, RZ, RZ, R33 ;  /* 0x000000ffff337224 */ /* 0x000fc400078e0021 */
[C---:B------:R-:W-:Y:S01]  /*20b0*/  VIADD R7, R5.reuse, 0x2a0 ;  /* 0x000002a005077836 */ /* 0x040fe20000000000 */
[----:B------:R-:W5:Y:S01]  /*20c0*/  @!P3 LDG.E R45, desc[UR8][R8.64+0x680] ;  /* 0x00068008082db981 */ /* 0x000f62000c1e1900 */
[----:B------:R-:W-:Y:S01]  /*20d0*/  VIADD R3, R5, 0x2e0 ;  /* 0x000002e005037836 */ /* 0x000fe20000000000 */
[-C--:B------:R-:W-:Y:S02]  /*20e0*/  ISETP.GE.U32.AND P4, PT, R37, R38.reuse, PT ;  /* 0x000000262500720c */ /* 0x080fe40003f86070 */
[----:B------:R-:W5:Y:S01]  /*20f0*/  @!P2 LDG.E R47, desc[UR8][R8.64+0x700] ;  /* 0x00070008082fa981 */ /* 0x000f62000c1e1900 */
[-C--:B------:R-:W-:Y:S02]  /*2100*/  ISETP.GE.U32.AND P3, PT, R36, R38.reuse, PT ;  /* 0x000000262400720c */ /* 0x080fe40003f66070 */
[-C--:B------:R-:W-:Y:S01]  /*2110*/  ISETP.GE.U32.AND P2, PT, R7, R38.reuse, PT ;  /* 0x000000260700720c */ /* 0x080fe20003f46070 */
[----:B------:R-:W5:Y:S01]  /*2120*/  @!P6 LDG.E R49, desc[UR8][R8.64+0x780] ;  /* 0x000780080831e981 */ /* 0x000f62000c1e1900 */
[----:B------:R-:W-:-:S03]  /*2130*/  ISETP.GE.U32.AND P6, PT, R4, R38, PT ;  /* 0x000000260400720c */ /* 0x000fc60003fc6070 */
[----:B------:R-:W5:Y:S01]  /*2140*/  @!P5 LDG.E R51, desc[UR8][R8.64+0x800] ;  /* 0x000800080833d981 */ /* 0x000f62000c1e1900 */
[----:B------:R-:W-:Y:S01]  /*2150*/  ISETP.GE.U32.AND P5, PT, R3, R38, PT ;  /* 0x000000260300720c */ /* 0x000fe20003fa6070 */
        /* <DEDUP_REMOVED lines=16> */
[----:B------:R-:W-:Y:S01]  /*2260*/  UMOV UR4, 0x400 ;  /* 0x0000040000047882 */ /* 0x000fe20000000000 */
[----:B------:R-:W-:Y:S01]  /*2270*/  ISETP.NE.AND P0, PT, R41, RZ, PT ;  /* 0x000000ff2900720c */ /* 0x000fe20003f05270 */
[----:B-1----:R-:W-:-:S02]  /*2280*/  ULEA UR4, UR5, UR4, 0x18 ;  /* 0x0000000405047291 */ /* 0x002fc4000f8ec0ff */
[----:B0-----:R-:W-:-:S05]  /*2290*/  IMAD R2, R42, 0x300, R39 ;  /* 0x000003002a027824 */ /* 0x001fca00078e0227 */
[----:B------:R-:W-:-:S05]  /*22a0*/  LEA R2, R2, UR4, 0x2 ;  /* 0x0000000402027c11 */ /* 0x000fca000f8e10ff */
[----:B------:R-:W-:Y:S01]  /*22b0*/  IMAD R0, R39, 0x5c, R2 ;  /* 0x0000005c27007824 */ /* 0x000fe200078e0202 */
        /* <DEDUP_REMOVED lines=103> */
.L_x_128:
        /* <DEDUP_REMOVED lines=48> */
[----:B------:R-:W-:-:S07]  /*2c30*/  ISETP.NE.AND P2, PT, R6, RZ, PT ;  /* 0x000000ff0600720c */ /* 0x000fce0003f45270 */
[----:B------:R-:W1:Y:S06]  /*2c40*/  LDC R32, c[0x0][0x370] ;  /* 0x0000dc00ff207b82 */ /* 0x000e6c0000000800 */
[----:B------:R-:W-:Y:S01]  /*2c50*/  @!P2 IMAD.MOV.U32 R34, RZ, RZ, 0x64 ;  /* 0x00000064ff22a424 */ /* 0x000fe200078e00ff */
[----:B------:R2:W-:Y:S01]  /*2c60*/  @!P2 STS [UR4+0xc], R35 ;  /* 0x00000c23ff00a988 */ /* 0x0005e20008000804 */
[----:B0-----:R-:W-:-:S05]  /*2c70*/  IMAD.WIDE R52, R41, 0x8, R42 ;  /* 0x0000000829347825 */ /* 0x001fca00078e022a */
[----:B------:R2:W-:Y:S01]  /*2c80*/  @!P2 ST.E.64.STRONG.GPU desc[UR8][R52.64+0x100], R34 ;  /* 0x000100223400a985 */ /* 0x0005e2000c10fb08 */
[----:B-1----:R-:W-:Y:S02]  /*2c90*/  ISETP.GT.U32.AND P1, PT, R32, 0x1f3, PT ;  /* 0x000001f32000780c */ /* 0x002fe40003f24070 */
[----:B------:R-:W-:-:S05]  /*2ca0*/  LOP3.LUT R32, RZ, R6, RZ, 0x33, !PT ;  /* 0x00000006ff207212 */ /* 0x000fca00078e33ff */
[----:B------:R-:W-:-:S06]  /*2cb0*/  IMAD.IADD R45, R41, 0x1, R32 ;  /* 0x00000001292d7824 */ /* 0x000fcc00078e0220 */
[----:B--2---:R-:W-:Y:S05]  /*2cc0*/  @P1 BRA `(.L_x_131) ;  /* 0x0000000000081947 */ /* 0x004fea0003800000 */
[----:B------:R0:W-:Y:S06]  /*2cd0*/  MEMBAR.SC.CTA ;  /* 0x0000000000007992 */ /* 0x0001ec0000000000 */
[----:B0-----:R-:W-:Y:S05]  /*2ce0*/  BRA `(.L_x_132) ;  /* 0x0000000000087947 */ /* 0x001fea0003800000 */
.L_x_131:
[----:B------:R-:W-:Y:S05]  /*2cf0*/  NANOSLEEP 0x4dd ;  /* 0x000004dd0000795d */ /* 0x000fea0003800000 */
[----:B------:R-:W-:Y:S01]  /*2d00*/  NOP ;  /* 0x0000000000007918 */ /* 0x000fe20000000000 */
.L_x_132:
[----:B------:R-:W-:-:S05]  /*2d10*/  IMAD.WIDE R42, R45, 0x8, R42 ;  /* 0x000000082d2a7825 */ /* 0x000fca00078e022a */
[----:B------:R-:W2:Y:S01]  /*2d20*/  LD.E.64.STRONG.GPU R32, desc[UR8][R42.64+0x100] ;  /* 0x000100082a207980 */ /* 0x000ea2000c10fb00 */
[----:B------:R-:W-:Y:S01]  /*2d30*/  UMOV UR5, 0xffffffff ;  /* 0xffffffff00057882 */ /* 0x000fe20000000000 */
[----:B--2---:R-:W-:Y:S02]  /*2d40*/  ISETP.NE.AND P0, PT, R32, 0x63, PT ;  /* 0x000000632000780c */ /* 0x004fe40003f05270 */
[----:B------:R-:W-:Y:S11]  /*2d50*/  BRA.DIV UR5, `(.L_x_133) ;  /* 0x0000001a05687947 */ /* 0x000ff6000b800000 */
[----:B------:R-:W-:-:S13]  /*2d60*/  VOTE.ANY P0, !P0 ;  /* 0x0000000000ff7806 */ /* 0x000fda0004000100 */
.L_x_181:
[----:B------:R-:W-:Y:S05]  /*2d70*/  @!P0 BRA `(.L_x_134) ;  /* 0x0000000000308947 */ /* 0x000fea0003800000 */
.L_x_138:
[----:B------:R-:W-:Y:S05]  /*2d80*/  YIELD ;  /* 0x0000000000007946 */ /* 0x000fea0003800000 */
[----:B------:R-:W-:Y:S05]  /*2d90*/  @P1 BRA `(.L_x_135) ;  /* 0x0000000000081947 */ /* 0x000fea0003800000 */
[----:B------:R0:W-:Y:S06]  /*2da0*/  MEMBAR.SC.CTA ;  /* 0x0000000000007992 */ /* 0x0001ec0000000000 */
[----:B0-----:R-:W-:Y:S05]  /*2db0*/  BRA `(.L_x_136) ;  /* 0x0000000000087947 */ /* 0x001fea0003800000 */
.L_x_135:
[----:B------:R-:W-:Y:S05]  /*2dc0*/  NANOSLEEP 0x288 ;  /* 0x000002880000795d */ /* 0x000fea0003800000 */
[----:B------:R-:W-:Y:S01]  /*2dd0*/  NOP ;  /* 0x0000000000007918 */ /* 0x000fe20000000000 */
.L_x_136:
[----:B------:R-:W2:Y:S01]  /*2de0*/  LD.E.64.STRONG.GPU R32, desc[UR8][R42.64+0x100] ;  /* 0x000100082a207980 */ /* 0x000ea2000c10fb00 */
[----:B------:R-:W-:Y:S01]  /*2df0*/  UMOV UR5, 0xffffffff ;  /* 0xffffffff00057882 */ /* 0x000fe20000000000 */
[----:B--2---:R-:W-:Y:S02]  /*2e00*/  ISETP.NE.AND P0, PT, R32, 0x63, PT ;  /* 0x000000632000780c */ /* 0x004fe40003f05270 */
[----:B------:R-:W-:Y:S11]  /*2e10*/  BRA.DIV UR5, `(.L_x_137) ;  /* 0x0000001a05587947 */ /* 0x000ff6000b800000 */
[----:B------:R-:W-:-:S13]  /*2e20*/  VOTE.ANY P0, !P0 ;  /* 0x0000000000ff7806 */ /* 0x000fda0004000100 */
.L_x_184:
[----:B------:R-:W-:Y:S05]  /*2e30*/  @P0 BRA `(.L_x_138) ;  /* 0xfffffffc00d00947 */ /* 0x000fea000383ffff */
.L_x_134:
[----:B------:R-:W-:Y:S01]  /*2e40*/  UMOV UR5, 0xffffffff ;  /* 0xffffffff00057882 */ /* 0x000fe20000000000 */
[----:B------:R-:W-:Y:S01]  /*2e50*/  ISETP.NE.AND P3, PT, R32, 0x65, PT ;  /* 0x000000652000780c */ /* 0x000fe20003f65270 */
[----:B------:R-:W-:Y:S01]  /*2e60*/  IMAD.MOV.U32 R50, RZ, RZ, R33 ;  /* 0x000000ffff327224 */ /* 0x000fe200078e0021 */
[----:B------:R-:W-:Y:S11]  /*2e70*/  BRA.DIV UR5, `(.L_x_139) ;  /* 0x0000001a05607947 */ /* 0x000ff6000b800000 */
[----:B------:R-:W0:Y:S01]  /*2e80*/  S2R R47, SR_GEMASK ;  /* 0x00000000002f7919 */ /* 0x000e220000003c00 */
[----:B------:R-:W-:Y:S01]  /*2e90*/  VOTE.ANY R34, PT, !P3 ;  /* 0x0000000000227806 */ /* 0x000fe200058e0100 */
[----:B------:R-:W-:Y:S01]  /*2ea0*/  VIADD R46, R39, 0x8 ;  /* 0x00000008272e7836 */ /* 0x000fe20000000000 */
[----:B------:R-:W1:Y:S02]  /*2eb0*/  LDC.64 R42, c[0x0][0x390] ;  /* 0x0000e400ff2a7b82 */ /* 0x000e640000000a00 */
[----:B-1----:R-:W-:Y:S02]  /*2ec0*/  IADD3 R48, P4, PT, R42, 0x100, RZ ;  /* 0x000001002a307810 */ /* 0x002fe40007f9e0ff */
[----:B0-----:R-:W-:-:S03]  /*2ed0*/  LOP3.LUT R34, R34, 0x80000000, R47, 0xec, !PT ;  /* 0x8000000022227812 */ /* 0x001fc600078eec2f */
[----:B------:R-:W-:Y:S02]  /*2ee0*/  IMAD.X R49, RZ, RZ, R43, P4 ;  /* 0x000000ffff317224 */ /* 0x000fe400020e062b */
        /* <DEDUP_REMOVED lines=23> */
.L_x_193:
[----:B------:R-:W-:Y:S05]  /*3060*/  @!P0 BRA `(.L_x_140) ;  /* 0x0000000000d08947 */ /* 0x000fea0003800000 */
.L_x_148:
[----:B------:R-:W-:-:S05]  /*3070*/  IMAD.WIDE R42, R45, 0x8, R48 ;  /* 0x000000082d2a7825 */ /* 0x000fca00078e0230 */
[----:B------:R-:W2:Y:S01]  /*3080*/  LD.E.64.STRONG.GPU R32, desc[UR8][R42.64+-0x100] ;  /* 0xffff00082a207980 */ /* 0x000ea2000c10fb00 */
[----:B------:R-:W-:Y:S05]  /*3090*/  YIELD ;  /* 0x0000000000007946 */ /* 0x000fea0003800000 */
[----:B------:R-:W-:Y:S01]  /*30a0*/  UMOV UR5, 0xffffffff ;  /* 0xffffffff00057882 */ /* 0x000fe20000000000 */
[----:B--2---:R-:W-:Y:S02]  /*30b0*/  ISETP.NE.AND P0, PT, R32, 0x63, PT ;  /* 0x000000632000780c */ /* 0x004fe40003f05270 */
[----:B------:R-:W-:Y:S11]  /*30c0*/  BRA.DIV UR5, `(.L_x_141) ;  /* 0x0000001a05c07947 */ /* 0x000ff6000b800000 */
[----:B------:R-:W-:-:S13]  /*30d0*/  VOTE.ANY P0, !P0 ;  /* 0x0000000000ff7806 */ /* 0x000fda0004000100 */
.L_x_196:
[----:B------:R-:W-:Y:S05]  /*30e0*/  @!P0 BRA `(.L_x_142) ;  /* 0x0000000000308947 */ /* 0x000fea0003800000 */
.L_x_146:
[----:B------:R-:W-:Y:S05]  /*30f0*/  YIELD ;  /* 0x0000000000007946 */ /* 0x000fea0003800000 */
[----:B------:R-:W-:Y:S05]  /*3100*/  @P1 BRA `(.L_x_143) ;  /* 0x0000000000081947 */ /* 0x000fea0003800000 */
[----:B------:R0:W-:Y:S06]  /*3110*/  MEMBAR.SC.CTA ;  /* 0x0000000000007992 */ /* 0x0001ec0000000000 */
[----:B0-----:R-:W-:Y:S05]  /*3120*/  BRA `(.L_x_144) ;  /* 0x0000000000087947 */ /* 0x001fea0003800000 */
.L_x_143:
[----:B------:R-:W-:Y:S05]  /*3130*/  NANOSLEEP 0x288 ;  /* 0x000002880000795d */ /* 0x000fea0003800000 */
[----:B------:R-:W-:Y:S01]  /*3140*/  NOP ;  /* 0x0000000000007918 */ /* 0x000fe20000000000 */
.L_x_144:
[----:B------:R-:W2:Y:S01]  /*3150*/  LD.E.64.STRONG.GPU R32, desc[UR8][R42.64+-0x100] ;  /* 0xffff00082a207980 */ /* 0x000ea2000c10fb00 */
[----:B------:R-:W-:Y:S01]  /*3160*/  UMOV UR5, 0xffffffff ;  /* 0xffffffff00057882 */ /* 0x000fe20000000000 */
[----:B--2---:R-:W-:Y:S02]  /*3170*/  ISETP.NE.AND P0, PT, R32, 0x63, PT ;  /* 0x000000632000780c */ /* 0x004fe40003f05270 */
[----:B------:R-:W-:Y:S11]  /*3180*/  BRA.DIV UR5, `(.L_x_145) ;  /* 0x0000001a05b07947 */ /* 0x000ff6000b800000 */
[----:B------:R-:W-:-:S13]  /*3190*/  VOTE.ANY P0, !P0 ;  /* 0x0000000000ff7806 */ /* 0x000fda0004000100 */
.L_x_199:
[----:B------:R-:W-:Y:S05]  /*31a0*/  @P0 BRA `(.L_x_146) ;  /* 0xfffffffc00d00947 */ /* 0x000fea000383ffff */
.L_x_142:
        /* <DEDUP_REMOVED lines=31> */
.L_x_208:
[----:B------:R-:W-:Y:S05]  /*33a0*/  @P0 BRA `(.L_x_148) ;  /* 0xfffffffc00300947 */ /* 0x000fea000383ffff */
.L_x_140:
        /* <DEDUP_REMOVED lines=15> */
.L_x_130:
        /* <DEDUP_REMOVED lines=32> */
.L_x_129:
[----:B------:R-:W-:Y:S01]  /*36a0*/  BAR.SYNC.DEFER_BLOCKING 0x0 ;  /* 0x0000000000007b1d */ /* 0x000fe20000010000 */
[----:B------:R-:W-:-:S05]  /*36b0*/  ISETP.NE.AND P0, PT, R6, RZ, PT ;  /* 0x000000ff0600720c */ /* 0x000fca0003f05270 */
[----:B------:R-:W0:Y:S01]  /*36c0*/  LDCU.64 UR6, c[0x0][0x388] ;  /* 0x00007100ff0677ac */ /* 0x000e220008000a00 */
[----:B------:R-:W1:Y:S01]  /*36d0*/  S2R R32, SR_TID.X ;  /* 0x0000000000207919 */ /* 0x000e620000002100 */
[----:B------:R1:W-:Y:S04]  /*36e0*/  STS.128 [R0], R8 ;  /* 0x0000000800007388 */ /* 0x0003e80000000c00 */
[----:B------:R2:W-:Y:S04]  /*36f0*/  STS.128 [R0+0x10], R12 ;  /* 0x0000100c00007388 */ /* 0x0005e80000000c00 */
[----:B------:R3:W-:Y:S04]  /*3700*/  STS.128 [R0+0x20], R16 ;  /* 0x0000201000007388 */ /* 0x0007e80000000c00 */
[----:B------:R-:W-:Y:S04]  /*3710*/  STS.128 [R0+0x30], R20 ;  /* 0x0000301400007388 */ /* 0x000fe80000000c00 */
[----:B------:R-:W-:Y:S01]  /*3720*/  STS.128 [R0+0x40], R24 ;  /* 0x0000401800007388 */ /* 0x000fe20000000c00 */
[----:B-1----:R-:W-:-:S02]  /*3730*/  LOP3.LUT R8, R32, 0x1f, RZ, 0xc0, !PT ;  /* 0x0000001f20087812 */ /* 0x002fc400078ec0ff */
[----:B------:R-:W-:Y:S01]  /*3740*/  LOP3.LUT R9, R32, 0x3e0, RZ, 0xc0, !PT ;  /* 0x000003e020097812 */ /* 0x000fe200078ec0ff */
[----:B------:R-:W-:Y:S01]  /*3750*/  STS.128 [R0+0x50], R28 ;  /* 0x0000501c00007388 */ /* 0x000fe20000000c00 */
[----:B------:R-:W-:-:S03]  /*3760*/  NOP ;  /* 0x0000000000007918 */ /* 0x000fc60000000000 */
[----:B------:R-:W-:Y:S01]  /*3770*/  LDS R51, [R2] ;  /* 0x0000000002337984 */ /* 0x000fe20000000800 */
[----:B--2---:R-:W-:-:S03]  /*3780*/  IMAD R14, R9, 0x18, R8 ;  /* 0x00000018090e7824 */ /* 0x004fc600078e0208 */
[----:B------:R-:W-:Y:S01]  /*3790*/  LDS R53, [R2+0x80] ;  /* 0x0000800002357984 */ /* 0x000fe20000000800 */
[C---:B---3--:R-:W-:Y:S02]  /*37a0*/  VIADD R16, R14.reuse, 0x40 ;  /* 0x000000400e107836 */ /* 0x048fe40000000000 */
[----:B------:R-:W-:Y:S01]  /*37b0*/  VIADD R18, R14, 0xc0 ;  /* 0x000000c00e127836 */ /* 0x000fe20000000000 */
        /* <DEDUP_REMOVED lines=24> */
[----:B------:R-:W-:Y:S01]  /*3940*/  IADD3 R40, P0, PT, R40, R5, RZ ;  /* 0x0000000528287210 */ /* 0x000fe20007f1e0ff */
[----:B-1----:R-:W-:-:S04]  /*3950*/  VIADD R2, R14, 0x20 ;  /* 0x000000200e027836 */ /* 0x002fc80000000000 */
[----:B------:R-:W-:Y:S01]  /*3960*/  IMAD.X R9, RZ, RZ, RZ, P0 ;  /* 0x000000ffff097224 */ /* 0x000fe200000e06ff */
[----:B0-----:R-:W-:-:S04]  /*3970*/  LEA R8, P0, R40, UR6, 0x2 ;  /* 0x0000000628087c11 */ /* 0x001fc8000f8010ff */
[----:B------:R-:W-:Y:S01]  /*3980*/  LEA.HI.X R9, R40, UR7, R9, 0x2, P0 ;  /* 0x0000000728097c11 */ /* 0x000fe200080f1409 */
        /* <DEDUP_REMOVED lines=16> */
[----:B------:R-:W-:Y:S03]  /*3a90*/  @!P5 STG.E desc[UR8][R8.64+0x100], R6 ;  /* 0x000100060800d986 */ /* 0x000fe6000c101908 */
[-C--:B------:R-:W-:Y:S01]  /*3aa0*/  ISETP.GE.AND P5, PT, R5, R0.reuse, PT ;  /* 0x000000000500720c */ /* 0x080fe20003fa6270 */
[----:B------:R-:W-:Y:S01]  /*3ab0*/  VIADD R5, R14, 0x160 ;  /* 0x000001600e057836 */ /* 0x000fe20000000000 */
[----:B------:R-:W-:Y:S01]  /*3ac0*/  @!P6 STG.E desc[UR8][R8.64+0x80], R53 ;  /* 0x000080350800e986 */ /* 0x000fe2000c101908 */
[----:B------:R-:W-:Y:S01]  /*3ad0*/  ISETP.GE.AND P6, PT, R2, R0, PT ;  /* 0x000000000200720c */ /* 0x000fe20003fc6270 */
[----:B------:R-:W-:-:S02]  /*3ae0*/  VIADD R2, R14, 0x140 ;  /* 0x000001400e027836 */ /* 0x000fc40000000000 */
[C---:B0-----:R-:W-:Y:S01]  /*3af0*/  VIADD R51, R14.reuse, 0x180 ;  /* 0x000001800e337836 */ /* 0x041fe20000000000 */
[----:B------:R-:W-:Y:S01]  /*3b00*/  @!P0 STG.E desc[UR8][R8.64+0x200], R12 ;  /* 0x0002000c08008986 */ /* 0x000fe2000c101908 */
[-C--:B------:R-:W-:Y:S01]  /*3b10*/  ISETP.GE.AND P0, PT, R5, R0.reuse, PT ;  /* 0x000000000500720c */ /* 0x080fe20003f06270 */
[C---:B------:R-:W-:Y:S02]  /*3b20*/  VIADD R5, R14.reuse, 0x1a0 ;  /* 0x000001a00e057836 */ /* 0x040fe40000000000 */
[----:B------:R-:W-:Y:S01]  /*3b30*/  @!P4 STG.E desc[UR8][R8.64+0x280], R47 ;  /* 0x0002802f0800c986 */ /* 0x000fe2000c101908 */
[-C--:B------:R-:W-:Y:S01]  /*3b40*/  ISETP.GE.AND P4, PT, R51, R0.reuse, PT ;  /* 0x000000003300720c */ /* 0x080fe20003f86270 */
[C---:B------:R-:W-:Y:S02]  /*3b50*/  VIADD R51, R14.reuse, 0x1c0 ;  /* 0x000001c00e337836 */ /* 0x040fe40000000000 */
[----:B------:R0:W-:Y:S01]  /*3b60*/  @!P3 STG.E desc[UR8][R8.64+0x300], R45 ;  /* 0x0003002d0800b986 */ /* 0x0001e2000c101908 */
[----:B------:R-:W-:Y:S01]  /*3b70*/  ISETP.GE.AND P3, PT, R5, R0, PT ;  /* 0x000000000500720c */ /* 0x000fe20003f66270 */
[----:B------:R-:W-:-:S02]  /*3b80*/  VIADD R5, R14, 0x1e0 ;  /* 0x000001e00e057836 */ /* 0x000fc40000000000 */
        /* <DEDUP_REMOVED lines=10> */
[----:B0-----:R-:W-:Y:S02]  /*3c30*/  VIADD R45, R14, 0x240 ;  /* 0x000002400e2d7836 */ /* 0x001fe40000000000 */
[----:B------:R1:W-:Y:S03]  /*3c40*/  @!P0 STG.E desc[UR8][R8.64+0x580], R35 ;  /* 0x0005802308008986 */ /* 0x0003e6000c101908 */
[-C--:B------:R-:W-:Y:S01]  /*3c50*/  ISETP.GE.AND P0, PT, R45, R0.reuse, PT ;  /* 0x000000002d00720c */ /* 0x080fe20003f06270 */
        /* <DEDUP_REMOVED lines=21> */
.L_x_112:
[----:B------:R-:W-:Y:S01]  /*3db0*/  BSSY B1, `(.L_x_149) ;  /* 0x0000006000017945 */ /* 0x000fe20003800000 */
[----:B------:R-:W-:Y:S01]  /*3dc0*/  PLOP3.LUT P0, PT, P0, PT, PT, 0x8, 0x80 ;  /* 0x000000000080781c */ /* 0x000fe2000070e170 */
[----:B------:R-:W-:-:S12]  /*3dd0*/  IMAD.MOV.U32 R34, RZ, RZ, -0x1 ;  /* 0xffffffffff227424 */ /* 0x000fd800078e00ff */
[----:B------:R-:W-:Y:S05]  /*3de0*/  WARPSYNC.COLLECTIVE R34, `(.L_x_150) ;  /* 0x0000000022087348 */ /* 0x000fea0003c00000 */
[----:B------:R-:W-:Y:S01]  /*3df0*/  VOTE.ANY P0, P0 ;  /* 0x0000000000ff7806 */ /* 0x000fe20000000100 */
[----:B------:R-:W-:-:S12]  /*3e00*/  ENDCOLLECTIVE ;  /* 0x000000000000791b */ /* 0x000fd80003800000 */
.L_x_150:
[----:B------:R-:W-:Y:S05]  /*3e10*/  BSYNC B1 ;  /* 0x0000000000017941 */ /* 0x000fea0003800000 */
.L_x_149:
[----:B------:R-:W-:Y:S05]  /*3e20*/  BRA `(.L_x_151) ;  /* 0xffffffd0001c7947 */ /* 0x000fea000383ffff */
.L_x_116:
[----:B------:R-:W-:Y:S01]  /*3e30*/  BSSY B1, `(.L_x_152) ;  /* 0x0000006000017945 */ /* 0x000fe20003800000 */
[----:B------:R-:W-:Y:S01]  /*3e40*/  PLOP3.LUT P0, PT, P0, PT, PT, 0x8, 0x80 ;  /* 0x000000000080781c */ /* 0x000fe2000070e170 */
[----:B------:R-:W-:-:S12]  /*3e50*/  IMAD.MOV.U32 R34, RZ, RZ, -0x1 ;  /* 0xffffffffff227424 */ /* 0x000fd800078e00ff */
[----:B------:R-:W-:Y:S05]  /*3e60*/  WARPSYNC.COLLECTIVE R34, `(.L_x_153) ;  /* 0x0000000022087348 */ /* 0x000fea0003c00000 */
[----:B------:R-:W-:Y:S01]  /*3e70*/  VOTE.ANY P0, P0 ;  /* 0x0000000000ff7806 */ /* 0x000fe20000000100 */
[----:B------:R-:W-:-:S12]  /*3e80*/  ENDCOLLECTIVE ;  /* 0x000000000000791b */ /* 0x000fd80003800000 */
.L_x_153:
[----:B------:R-:W-:Y:S05]  /*3e90*/  BSYNC B1 ;  /* 0x0000000000017941 */ /* 0x000fea0003800000 */
.L_x_152:
[----:B------:R-:W-:Y:S05]  /*3ea0*/  BRA `(.L_x_154) ;  /* 0xffffffd0002c7947 */ /* 0x000fea000383ffff */
.L_x_118:
[----:B------:R-:W0:Y:S01]  /*3eb0*/  S2R R45, SR_GEMASK ;  /* 0x00000000002d7919 */ /* 0x000e220000003c00 */
[----:B------:R-:W-:Y:S01]  /*3ec0*/  BSSY B1, `(.L_x_155) ;  /* 0x0000006000017945 */ /* 0x000fe20003800000 */
[----:B------:R-:W-:Y:S01]  /*3ed0*/  PLOP3.LUT P3, PT, P0, PT, PT, 0x8, 0x80 ;  /* 0x000000000080781c */ /* 0x000fe2000076e170 */
[----:B------:R-:W-:-:S12]  /*3ee0*/  IMAD.MOV.U32 R34, RZ, RZ, -0x1 ;  /* 0xffffffffff227424 */ /* 0x000fd800078e00ff */
[----:B0-----:R-:W-:Y:S05]  /*3ef0*/  WARPSYNC.COLLECTIVE R34, `(.L_x_156) ;  /* 0x0000000022087348 */ /* 0x001fea0003c00000 */
[----:B------:R-:W-:Y:S01]  /*3f00*/  VOTE.ANY R34, PT, P3 ;  /* 0x0000000000227806 */ /* 0x000fe200018e0100 */
[----:B0-----:R-:W-:Y:S06]  /*3f10*/  ENDCOLLECTIVE ;  /* 0x000000000000791b */ /* 0x001fec0003800000 */
.L_x_156:
[----:B------:R-:W-:Y:S05]  /*3f20*/  BSYNC B1 ;  /* 0x0000000000017941 */ /* 0x000fea0003800000 */
.L_x_155:
[----:B------:R-:W-:Y:S01]  /*3f30*/  LOP3.LUT R34, R34, 0x80000000, R45, 0xec, !PT ;  /* 0x8000000022227812 */ /* 0x000fe200078eec2d */
[----:B------:R-:W-:Y:S01]  /*3f40*/  IMAD.MOV.U32 R41, RZ, RZ, R47 ;  /* 0x000000ffff297224 */ /* 0x000fe200078e002f */
[----:B------:R-:W-:Y:S01]  /*3f50*/  ISETP.NE.AND P0, PT, R32, 0x65, PT ;  /* 0x000000652000780c */ /* 0x000fe20003f05270 */
[----:B------:R-:W-:Y:S02]  /*3f60*/  IMAD.MOV.U32 R42, RZ, RZ, 0x1 ;  /* 0x00000001ff2a7424 */ /* 0x000fe400078e00ff */
[----:B------:R-:W-:Y:S02]  /*3f70*/  VIADD R33, R34, 0xffffffff ;  /* 0xffffffff22217836 */ /* 0x000fe40000000000 */
[C---:B------:R-:W-:Y:S02]  /*3f80*/  VIADD R44, R30.reuse, 0x2 ;  /* 0x000000021e2c7836 */ /* 0x040fe40000000000 */
[----:B------:R-:W-:Y:S01]  /*3f90*/  VIADD R39, R30, 0x4 ;  /* 0x000000041e277836 */ /* 0x000fe20000000000 */
[----:B------:R-:W-:Y:S01]  /*3fa0*/  LOP3.LUT R32, R34, R33, RZ, 0xc, !PT ;  /* 0x0000002122207212 */ /* 0x000fe200078e0cff */
[----:B------:R-:W-:-:S02]  /*3fb0*/  IMAD.MOV.U32 R34, RZ, RZ, -0x1 ;  /* 0xffffffffff227424 */ /* 0x000fc400078e00ff */
[----:B------:R-:W-:Y:S01]  /*3fc0*/  VIADD R46, R30, 0x10 ;  /* 0x000000101e2e7836 */ /* 0x000fe20000000000 */
[----:B------:R0:W1:Y:S06]  /*3fd0*/  POPC R43, R32 ;  /* 0x00000020002b7309 */ /* 0x00006c0000000000 */
[----:B01----:R-:W-:Y:S05]  /*3fe0*/  WARPSYNC.COLLECTIVE R34, `(.L_x_157) ;  /* 0x0000000022087348 */ /* 0x003fea0003c00000 */
[----:B-1----:R1:W2:Y:S02]  /*3ff0*/  SHFL.DOWN P3, R33, R41, R42, R43 ;  /* 0x0800002a29217389 */ /* 0x0022a4000006002b */
[----:B012---:R-:W-:Y:S05]  /*4000*/  ENDCOLLECTIVE ;  /* 0x000000000000791b */ /* 0x007fea0003800000 */
.L_x_157:
[----:B------:R-:W-:Y:S01]  /*4010*/  ISETP.GE.AND P1, PT, R30, R43, PT ;  /* 0x0000002b1e00720c */ /* 0x000fe20003f26270 */
[----:B------:R-:W-:Y:S02]  /*4020*/  IMAD.MOV.U32 R42, RZ, RZ, 0x2 ;  /* 0x00000002ff2a7424 */ /* 0x000fe400078e00ff */
[----:B------:R-:W-:-:S10]  /*4030*/  IMAD.MOV.U32 R38, RZ, RZ, R33 ;  /* 0x000000ffff267224 */ /* 0x000fd400078e0021 */
[----:B------:R-:W-:Y:S02]  /*4040*/  @!P1 VIMNMX R47, PT, PT, R38, R47, !PT ;  /* 0x0000002f262f9248 */ /* 0x000fe40007fe0100 */
[----:B------:R-:W-:-:S03]  /*4050*/  ISETP.GT.AND P1, PT, R44, R43, PT ;  /* 0x0000002b2c00720c */ /* 0x000fc60003f24270 */
[----:B------:R-:W-:-:S10]  /*4060*/  IMAD.MOV.U32 R41, RZ, RZ, R47 ;  /* 0x000000ffff297224 */ /* 0x000fd400078e002f */
[----:B------:R-:W-:Y:S05]  /*4070*/  WARPSYNC.COLLECTIVE R34, `(.L_x_158) ;  /* 0x0000000022087348 */ /* 0x000fea0003c00000 */
[----:B------:R0:W1:Y:S02]  /*4080*/  SHFL.DOWN P3, R33, R41, R42, R43 ;  /* 0x0800002a29217389 */ /* 0x000064000006002b */
[----:B01----:R-:W-:Y:S05]  /*4090*/  ENDCOLLECTIVE ;  /* 0x000000000000791b */ /* 0x003fea0003800000 */
.L_x_158:
[----:B------:R-:W-:Y:S02]  /*40a0*/  IMAD.MOV.U32 R42, RZ, RZ, 0x4 ;  /* 0x00000004ff2a7424 */ /* 0x000fe400078e00ff */
[----:B------:R-:W-:-:S05]  /*40b0*/  IMAD.MOV.U32 R38, RZ, RZ, R33 ;  /* 0x000000ffff267224 */ /* 0x000fca00078e0021 */
[----:B------:R-:W-:Y:S02]  /*40c0*/  @!P1 VIMNMX R47, PT, PT, R47, R38, !PT ;  /* 0x000000262f2f9248 */ /* 0x000fe40007fe0100 */
[----:B------:R-:W-:-:S03]  /*40d0*/  ISETP.GT.AND P1, PT, R39, R43, PT ;  /* 0x0000002b2700720c */ /* 0x000fc60003f24270 */
[----:B------:R-:W-:-:S10]  /*40e0*/  IMAD.MOV.U32 R41, RZ, RZ, R47 ;  /* 0x000000ffff297224 */ /* 0x000fd400078e002f */
[----:B------:R-:W-:Y:S05]  /*40f0*/  WARPSYNC.COLLECTIVE R34, `(.L_x_159) ;  /* 0x0000000022087348 */ /* 0x000fea0003c00000 */
[----:B------:R0:W1:Y:S02]  /*4100*/  SHFL.DOWN P3, R33, R41, R42, R43 ;  /* 0x0800002a29217389 */ /* 0x000064000006002b */
[----:B01----:R-:W-:Y:S05]  /*4110*/  ENDCOLLECTIVE ;  /* 0x000000000000791b */ /* 0x003fea0003800000 */
.L_x_159:
[----:B------:R-:W-:Y:S02]  /*4120*/  IMAD.MOV.U32 R42, RZ, RZ, 0x8 ;  /* 0x00000008ff2a7424 */ /* 0x000fe400078e00ff */
[----:B------:R-:W-:-:S05]  /*4130*/  IMAD.MOV.U32 R38, RZ, RZ, R33 ;  /* 0x000000ffff267224 */ /* 0x000fca00078e0021 */
[----:B------:R-:W-:Y:S01]  /*4140*/  @!P1 VIMNMX R47, PT, PT, R47, R38, !PT ;  /* 0x000000262f2f9248 */ /* 0x000fe20007fe0100 */
[----:B------:R-:W-:-:S04]  /*4150*/  VIADD R38, R30, 0x8 ;  /* 0x000000081e267836 */ /* 0x000fc80000000000 */
[----:B------:R-:W-:Y:S01]  /*4160*/  IMAD.MOV.U32 R41, RZ, RZ, R47 ;  /* 0x000000ffff297224 */ /* 0x000fe200078e002f */
[----:B------:R-:W-:-:S13]  /*4170*/  ISETP.GT.AND P1, PT, R38, R43, PT ;  /* 0x0000002b2600720c */ /* 0x000fda0003f24270 */
[----:B------:R-:W-:Y:S05]  /*4180*/  WARPSYNC.COLLECTIVE R34, `(.L_x_160) ;  /* 0x0000000022087348 */ /* 0x000fea0003c00000 */
[----:B------:R0:W1:Y:S02]  /*4190*/  SHFL.DOWN P3, R33, R41, R42, R43 ;  /* 0x0800002a29217389 */ /* 0x000064000006002b */
[----:B01----:R-:W-:Y:S05]  /*41a0*/  ENDCOLLECTIVE ;  /* 0x000000000000791b */ /* 0x003fea0003800000 */
.L_x_160:
[----:B------:R-:W-:Y:S01]  /*41b0*/  IMAD.MOV.U32 R42, RZ, RZ, 0x10 ;  /* 0x00000010ff2a7424 */ /* 0x000fe200078e00ff */
[----:B------:R-:W-:Y:S02]  /*41c0*/  @!P1 VIMNMX R47, PT, PT, R47, R33, !PT ;  /* 0x000000212f2f9248 */ /* 0x000fe40007fe0100 */
[----:B------:R-:W-:-:S03]  /*41d0*/  ISETP.GT.AND P1, PT, R46, R43, PT ;  /* 0x0000002b2e00720c */ /* 0x000fc60003f24270 */
[----:B------:R-:W-:-:S10]  /*41e0*/  IMAD.MOV.U32 R41, RZ, RZ, R47 ;  /* 0x000000ffff297224 */ /* 0x000fd400078e002f */
[----:B------:R-:W-:Y:S05]  /*41f0*/  WARPSYNC.COLLECTIVE R34, `(.L_x_161) ;  /* 0x0000000022087348 */ /* 0x000fea0003c00000 */
[----:B------:R0:W1:Y:S02]  /*4200*/  SHFL.DOWN P3, R33, R41, R42, R43 ;  /* 0x0800002a29217389 */ /* 0x000064000006002b */
[----:B01----:R-:W-:Y:S05]  /*4210*/  ENDCOLLECTIVE ;  /* 0x000000000000791b */ /* 0x003fea0003800000 */
.L_x_161:
[----:B------:R-:W-:Y:S05]  /*4220*/  WARPSYNC.COLLECTIVE R34, `(.L_x_162) ;  /* 0x0000000022087348 */ /* 0x000fea0003c00000 */
[----:B------:R-:W-:Y:S01]  /*4230*/  VOTE.ALL P0, P0 ;  /* 0x0000000000ff7806 */ /* 0x000fe20000000000 */
[----:B------:R-:W-:-:S12]  /*4240*/  ENDCOLLECTIVE ;  /* 0x000000000000791b */ /* 0x000fd80003800000 */
.L_x_162:
[----:B------:R-:W-:Y:S02]  /*4250*/  @!P1 VIMNMX R47, PT, PT, R47, R33, !PT ;  /* 0x000000212f2f9248 */ /* 0x000fe40007fe0100 */
[----:B------:R-:W0:Y:S02]  /*4260*/  LDC.64 R32, c[0x0][0x390] ;  /* 0x0000e400ff207b82 */ /* 0x000e240000000a00 */
[----:B0-----:R-:W-:-:S05]  /*4270*/  IADD3 R40, P1, PT, R32, 0x100, RZ ;  /* 0x0000010020287810 */ /* 0x001fca0007f3e0ff */
[----:B------:R-:W-:Y:S01]  /*4280*/  IMAD.X R49, RZ, RZ, R33, P1 ;  /* 0x000000ffff317224 */ /* 0x000fe200008e0621 */
[----:B------:R-:W-:Y:S07]  /*4290*/  BRA `(.L_x_163) ;  /* 0xffffffcc00bc7947 */ /* 0x000fee000383ffff */
.L_x_120:
[----:B------:R-:W-:Y:S01]  /*42a0*/  BSSY B1, `(.L_x_164) ;  /* 0x0000006000017945 */ /* 0x000fe20003800000 */
[----:B------:R-:W-:Y:S01]  /*42b0*/  PLOP3.LUT P0, PT, P0, PT, PT, 0x8, 0x80 ;  /* 0x000000000080781c */ /* 0x000fe2000070e170 */
[----:B------:R-:W-:-:S12]  /*42c0*/  IMAD.MOV.U32 R34, RZ, RZ, -0x1 ;  /* 0xffffffffff227424 */ /* 0x000fd800078e00ff */
[----:B------:R-:W-:Y:S05]  /*42d0*/  WARPSYNC.COLLECTIVE R34, `(.L_x_165) ;  /* 0x0000000022087348 */ /* 0x000fea0003c00000 */
[----:B------:R-:W-:Y:S01]  /*42e0*/  VOTE.ANY P0, P0 ;  /* 0x0000000000ff7806 */ /* 0x000fe20000000100 */
[----:B------:R-:W-:-:S12]  /*42f0*/  ENDCOLLECTIVE ;  /* 0x000000000000791b */ /* 0x000fd80003800000 */
.L_x_165:
[----:B------:R-:W-:Y:S05]  /*4300*/  BSYNC B1 ;  /* 0x0000000000017941 */ /* 0x000fea0003800000 */
.L_x_164:
[----:B------:R-:W-:Y:S05]  /*4310*/  BRA `(.L_x_166) ;  /* 0xffffffcc00c07947 */ /* 0x000fea000383ffff */
.L_x_124:
[----:B------:R-:W-:Y:S01]  /*4320*/  BSSY B1, `(.L_x_167) ;  /* 0x0000006000017945 */ /* 0x000fe20003800000 */
[----:B------:R-:W-:Y:S01]  /*4330*/  PLOP3.LUT P0, PT, P0, PT, PT, 0x8, 0x80 ;  /* 0x000000000080781c */ /* 0x000fe2000070e170 */
[----:B------:R-:W-:-:S12]  /*4340*/  IMAD.MOV.U32 R34, RZ, RZ, -0x1 ;  /* 0xffffffffff227424 */ /* 0x000fd800078e00ff */
[----:B------:R-:W-:Y:S05]  /*4350*/  WARPSYNC.COLLECTIVE R34, `(.L_x_168) ;  /* 0x0000000022087348 */ /* 0x000fea0003c00000 */
[----:B------:R-:W-:Y:S01]  /*4360*/  VOTE.ANY P0, P0 ;  /* 0x0000000000ff7806 */ /* 0x000fe20000000100 */
[----:B------:R-:W-:-:S12]  /*4370*/  ENDCOLLECTIVE ;  /* 0x000000000000791b */ /* 0x000fd80003800000 */
.L_x_168:
[----:B------:R-:W-:Y:S05]  /*4380*/  BSYNC B1 ;  /* 0x0000000000017941 */ /* 0x000fea0003800000 */
.L_x_167:
[----:B------:R-:W-:Y:S05]  /*4390*/  BRA `(.L_x_169) ;  /* 0xffffffcc00d47947 */ /* 0x000fea000383ffff */
.L_x_126:
[----:B------:R-:W-:Y:S01]  /*43a0*/  BSSY B1, `(.L_x_170) ;  /* 0x0000006000017945 */ /* 0x000fe20003800000 */
[----:B------:R-:W-:Y:S01]  /*43b0*/  PLOP3.LUT P3, PT, P0, PT, PT, 0x8, 0x80 ;  /* 0x000000000080781c */ /* 0x000fe2000076e170 */
[----:B------:R-:W-:-:S12]  /*43c0*/  IMAD.MOV.U32 R34, RZ, RZ, -0x1 ;  /* 0xffffffffff227424 */ /* 0x000fd800078e00ff */
[----:B------:R-:W-:Y:S05]  /*43d0*/  WARPSYNC.COLLECTIVE R34, `(.L_x_171) ;  /* 0x0000000022087348 */ /* 0x000fea0003c00000 */
[----:B------:R-:W-:Y:S01]  /*43e0*/  VOTE.ANY R34, PT, P3 ;  /* 0x0000000000227806 */ /* 0x000fe200018e0100 */
[----:B------:R-:W-:Y:S06]  /*43f0*/  ENDCOLLECTIVE ;  /* 0x000000000000791b */ /* 0x000fec0003800000 */
.L_x_171:
[----:B------:R-:W-:Y:S05]  /*4400*/  BSYNC B1 ;  /* 0x0000000000017941 */ /* 0x000fea0003800000 */
.L_x_170:
[----:B------:R-:W-:Y:S01]  /*4410*/  LOP3.LUT R34, R34, 0x80000000, R45, 0xec, !PT ;  /* 0x8000000022227812 */ /* 0x000fe200078eec2d */
[----:B------:R-:W-:Y:S02]  /*4420*/  IMAD.MOV.U32 R41, RZ, RZ, R48 ;  /* 0x000000ffff297224 */ /* 0x000fe400078e0030 */
[----:B------:R-:W-:Y:S02]  /*4430*/  IMAD.MOV.U32 R42, RZ, RZ, 0x1 ;  /* 0x00000001ff2a7424 */ /* 0x000fe400078e00ff */
[----:B------:R-:W-:Y:S02]  /*4440*/  VIADD R33, R34, 0xffffffff ;  /* 0xffffffff22217836 */ /* 0x000fe40000000000 */
[----:B------:R-:W-:-:S03]  /*4450*/  VIADD R37, R37, 0xffffffe0 ;  /* 0xffffffe025257836 */ /* 0x000fc60000000000 */
[----:B------:R-:W-:Y:S01]  /*4460*/  LOP3.LUT R52, R34, R33, RZ, 0xc, !PT ;  /* 0x0000002122347212 */ /* 0x000fe200078e0cff */
[----:B------:R-:W-:-:S03]  /*4470*/  IMAD.MOV.U32 R34, RZ, RZ, -0x1 ;  /* 0xffffffffff227424 */ /* 0x000fc600078e00ff */
[----:B------:R0:W1:Y:S04]  /*4480*/  POPC R43, R52 ;  /* 0x00000034002b7309 */ /* 0x0000680000000000 */
[----:B01----:R-:W-:Y:S05]  /*4490*/  WARPSYNC.COLLECTIVE R34, `(.L_x_172) ;  /* 0x0000000022087348 */ /* 0x003fea0003c00000 */
[----:B-1----:R1:W2:Y:S02]  /*44a0*/  SHFL.DOWN P3, R33, R41, R42, R43 ;  /* 0x0800002a29217389 */ /* 0x0022a4000006002b */
[----:B012---:R-:W-:Y:S05]  /*44b0*/  ENDCOLLECTIVE ;  /* 0x000000000000791b */ /* 0x007fea0003800000 */
.L_x_172:
        /* <DEDUP_REMOVED lines=8> */
.L_x_173:
[----:B------:R-:W-:Y:S01]  /*4540*/  IMAD.MOV.U32 R42, RZ, RZ, 0x4 ;  /* 0x00000004ff2a7424 */ /* 0x000fe200078e00ff */
[----:B------:R-:W-:Y:S02]  /*4550*/  @!P0 VIMNMX R48, PT, PT, R48, R33, !PT ;  /* 0x0000002130308248 */ /* 0x000fe40007fe0100 */
[----:B------:R-:W-:-:S03]  /*4560*/  ISETP.GT.AND P0, PT, R39, R43, PT ;  /* 0x0000002b2700720c */ /* 0x000fc60003f04270 */
[----:B------:R-:W-:-:S10]  /*4570*/  IMAD.MOV.U32 R41, RZ, RZ, R48 ;  /* 0x000000ffff297224 */ /* 0x000fd400078e0030 */
[----:B------:R-:W-:Y:S05]  /*4580*/  WARPSYNC.COLLECTIVE R34, `(.L_x_174) ;  /* 0x0000000022087348 */ /* 0x000fea0003c00000 */
[----:B------:R0:W1:Y:S02]  /*4590*/  SHFL.DOWN P3, R33, R41, R42, R43 ;  /* 0x0800002a29217389 */ /* 0x000064000006002b */
[----:B01----:R-:W-:Y:S05]  /*45a0*/  ENDCOLLECTIVE ;  /* 0x000000000000791b */ /* 0x003fea0003800000 */
.L_x_174:
[----:B------:R-:W-:Y:S01]  /*45b0*/  IMAD.MOV.U32 R42, RZ, RZ, 0x8 ;  /* 0x00000008ff2a7424 */ /* 0x000fe200078e00ff */
[----:B------:R-:W-:Y:S02]  /*45c0*/  @!P0 VIMNMX R48, PT, PT, R48, R33, !PT ;  /* 0x0000002130308248 */ /* 0x000fe40007fe0100 */
[----:B------:R-:W-:-:S03]  /*45d0*/  ISETP.GT.AND P0, PT, R38, R43, PT ;  /* 0x0000002b2600720c */ /* 0x000fc60003f04270 */
[----:B------:R-:W-:-:S10]  /*45e0*/  IMAD.MOV.U32 R41, RZ, RZ, R48 ;  /* 0x000000ffff297224 */ /* 0x000fd400078e0030 */
[----:B------:R-:W-:Y:S05]  /*45f0*/  WARPSYNC.COLLECTIVE R34, `(.L_x_175) ;  /* 0x0000000022087348 */ /* 0x000fea0003c00000 */
[----:B------:R0:W1:Y:S02]  /*4600*/  SHFL.DOWN P3, R33, R41, R42, R43 ;  /* 0x0800002a29217389 */ /* 0x000064000006002b */
[----:B01----:R-:W-:Y:S05]  /*4610*/  ENDCOLLECTIVE ;  /* 0x000000000000791b */ /* 0x003fea0003800000 */
.L_x_175:
[----:B------:R-:W-:Y:S01]  /*4620*/  IMAD.MOV.U32 R42, RZ, RZ, 0x10 ;  /* 0x00000010ff2a7424 */ /* 0x000fe200078e00ff */
[----:B------:R-:W-:Y:S02]  /*4630*/  @!P0 VIMNMX R48, PT, PT, R48, R33, !PT ;  /* 0x0000002130308248 */ /* 0x000fe40007fe0100 */
[----:B------:R-:W-:-:S03]  /*4640*/  ISETP.GT.AND P0, PT, R46, R43, PT ;  /* 0x0000002b2e00720c */ /* 0x000fc60003f04270 */
[----:B------:R-:W-:-:S10]  /*4650*/  IMAD.MOV.U32 R41, RZ, RZ, R48 ;  /* 0x000000ffff297224 */ /* 0x000fd400078e0030 */
[----:B------:R-:W-:Y:S05]  /*4660*/  WARPSYNC.COLLECTIVE R34, `(.L_x_176) ;  /* 0x0000000022087348 */ /* 0x000fea0003c00000 */
[----:B------:R0:W1:Y:S02]  /*4670*/  SHFL.DOWN P3, R33, R41, R42, R43 ;  /* 0x0800002a29217389 */ /* 0x000064000006002b */
[----:B01----:R-:W-:Y:S05]  /*4680*/  ENDCOLLECTIVE ;  /* 0x000000000000791b */ /* 0x003fea0003800000 */
.L_x_176:
[----:B------:R-:W-:Y:S02]  /*4690*/  @!P0 VIMNMX R48, PT, PT, R48, R33, !PT ;  /* 0x0000002130308248 */ /* 0x000fe40007fe0100 */
[----:B------:R-:W-:Y:S02]  /*46a0*/  ISETP.NE.AND P0, PT, R32, 0x65, PT ;  /* 0x000000652000780c */ /* 0x000fe40003f05270 */
[----:B------:R-:W-:-:S11]  /*46b0*/  VIMNMX R47, PT, PT, R48, R47, !PT ;  /* 0x0000002f302f7248 */ /* 0x000fd60007fe0100 */
[----:B------:R-:W-:Y:S05]  /*46c0*/  WARPSYNC.COLLECTIVE R34, `(.L_x_177) ;  /* 0x0000000022087348 */ /* 0x000fea0003c00000 */
[----:B------:R-:W-:Y:S01]  /*46d0*/  VOTE.ALL P0, P0 ;  /* 0x0000000000ff7806 */ /* 0x000fe20000000000 */
[----:B------:R-:W-:-:S12]  /*46e0*/  ENDCOLLECTIVE ;  /* 0x000000000000791b */ /* 0x000fd80003800000 */
.L_x_177:
[----:B------:R-:W-:Y:S05]  /*46f0*/  BRA `(.L_x_178) ;  /* 0xffffffcc00707947 */ /* 0x000fea000383ffff */
.L_x_133:
[----:B------:R-:W-:Y:S01]  /*4700*/  BSSY B0, `(.L_x_179) ;  /* 0x0000006000007945 */ /* 0x000fe20003800000 */
[----:B------:R-:W-:Y:S01]  /*4710*/  PLOP3.LUT P0, PT, P0, PT, PT, 0x8, 0x80 ;  /* 0x000000000080781c */ /* 0x000fe2000070e170 */
[----:B------:R-:W-:-:S12]  /*4720*/  IMAD.MOV.U32 R34, RZ, RZ, -0x1 ;  /* 0xffffffffff227424 */ /* 0x000fd800078e00ff */
[----:B------:R-:W-:Y:S05]  /*4730*/  WARPSYNC.COLLECTIVE R34, `(.L_x_180) ;  /* 0x0000000022087348 */ /* 0x000fea0003c00000 */
[----:B------:R-:W-:Y:S01]  /*4740*/  VOTE.ANY P0, P0 ;  /* 0x0000000000ff7806 */ /* 0x000fe20000000100 */
[----:B------:R-:W-:-:S12]  /*4750*/  ENDCOLLECTIVE ;  /* 0x000000000000791b */ /* 0x000fd80003800000 */
.L_x_180:
[----:B------:R-:W-:Y:S05]  /*4760*/  BSYNC B0 ;  /* 0x0000000000007941 */ /* 0x000fea0003800000 */
.L_x_179:
[----:B------:R-:W-:Y:S05]  /*4770*/  BRA `(.L_x_181) ;  /* 0xffffffe4007c7947 */ /* 0x000fea000383ffff */
.L_x_137:
[----:B------:R-:W-:Y:S01]  /*4780*/  BSSY B0, `(.L_x_182) ;  /* 0x0000006000007945 */ /* 0x000fe20003800000 */
[----:B------:R-:W-:Y:S01]  /*4790*/  PLOP3.LUT P0, PT, P0, PT, PT, 0x8, 0x80 ;  /* 0x000000000080781c */ /* 0x000fe2000070e170 */
[----:B------:R-:W-:-:S12]  /*47a0*/  IMAD.MOV.U32 R34, RZ, RZ, -0x1 ;  /* 0xffffffffff227424 */ /* 0x000fd800078e00ff */
[----:B------:R-:W-:Y:S05]  /*47b0*/  WARPSYNC.COLLECTIVE R34, `(.L_x_183) ;  /* 0x0000000022087348 */ /* 0x000fea0003c00000 */
[----:B------:R-:W-:Y:S01]  /*47c0*/  VOTE.ANY P0, P0 ;  /* 0x0000000000ff7806 */ /* 0x000fe20000000100 */
[----:B------:R-:W-:-:S12]  /*47d0*/  ENDCOLLECTIVE ;  /* 0x000000000000791b */ /* 0x000fd80003800000 */
.L_x_183:
[----:B------:R-:W-:Y:S05]  /*47e0*/  BSYNC B0 ;  /* 0x0000000000007941 */ /* 0x000fea0003800000 */
.L_x_182:
[----:B------:R-:W-:Y:S05]  /*47f0*/  BRA `(.L_x_184) ;  /* 0xffffffe4008c7947 */ /* 0x000fea000383ffff */
.L_x_139:
        /* <DEDUP_REMOVED lines=8> */
.L_x_186:
[----:B------:R-:W-:Y:S05]  /*4880*/  BSYNC B0 ;  /* 0x0000000000007941 */ /* 0x000fea0003800000 */
.L_x_185:
[----:B------:R-:W-:Y:S01]  /*4890*/  LOP3.LUT R34, R34, 0x80000000, R47, 0xec, !PT ;  /* 0x8000000022227812 */ /* 0x000fe200078eec2f */
[----:B------:R-:W-:Y:S02]  /*48a0*/  IMAD.MOV.U32 R41, RZ, RZ, R50 ;  /* 0x000000ffff297224 */ /* 0x000fe400078e0032 */
[----:B------:R-:W-:Y:S02]  /*48b0*/  IMAD.MOV.U32 R42, RZ, RZ, 0x1 ;  /* 0x00000001ff2a7424 */ /* 0x000fe400078e00ff */
[C---:B------:R-:W-:Y:S02]  /*48c0*/  VIADD R33, R34.reuse, 0xffffffff ;  /* 0xffffffff22217836 */ /* 0x040fe40000000000 */
[C---:B------:R-:W-:Y:S02]  /*48d0*/  VIADD R32, R39.reuse, 0x2 ;  /* 0x0000000227207836 */ /* 0x040fe40000000000 */
[----:B------:R-:W-:Y:S01]  /*48e0*/  VIADD R46, R39, 0x8 ;  /* 0x00000008272e7836 */ /* 0x000fe20000000000 */
[----:B------:R-:W-:Y:S01]  /*48f0*/  LOP3.LUT R51, R34, R33, RZ, 0xc, !PT ;  /* 0x0000002122337212 */ /* 0x000fe200078e0cff */
[----:B------:R-:W-:-:S05]  /*4900*/  IMAD.MOV.U32 R34, RZ, RZ, -0x1 ;  /* 0xffffffffff227424 */ /* 0x000fca00078e00ff */
[----:B------:R-:W0:Y:S02]  /*4910*/  POPC R51, R51 ;  /* 0x0000003300337309 */ /* 0x000e240000000000 */
[----:B0-----:R-:W-:Y:S01]  /*4920*/  IMAD.MOV.U32 R43, RZ, RZ, R51 ;  /* 0x000000ffff2b7224 */ /* 0x001fe200078e0033 */
[----:B------:R-:W-:Y:S01]  /*4930*/  ISETP.GT.AND P4, PT, R32, R51, PT ;  /* 0x000000332000720c */ /* 0x000fe20003f84270 */
[----:B------:R-:W-:-:S12]  /*4940*/  VIADD R32, R39, 0x4 ;  /* 0x0000000427207836 */ /* 0x000fd80000000000 */
[----:B------:R-:W-:Y:S05]  /*4950*/  WARPSYNC.COLLECTIVE R34, `(.L_x_187) ;  /* 0x0000000022087348 */ /* 0x000fea0003c00000 */
[----:B------:R0:W1:Y:S02]  /*4960*/  SHFL.DOWN P3, R33, R41, R42, R43 ;  /* 0x0800002a29217389 */ /* 0x000064000006002b */
[----:B01----:R-:W-:Y:S05]  /*4970*/  ENDCOLLECTIVE ;  /* 0x000000000000791b */ /* 0x003fea0003800000 */
.L_x_187:
[----:B------:R-:W-:Y:S01]  /*4980*/  IMAD.MOV.U32 R42, RZ, RZ, 0x2 ;  /* 0x00000002ff2a7424 */ /* 0x000fe200078e00ff */
[----:B------:R-:W-:-:S13]  /*4990*/  ISETP.GE.AND P3, PT, R39, R51, PT ;  /* 0x000000332700720c */ /* 0x000fda0003f66270 */
[----:B------:R-:W-:-:S05]  /*49a0*/  @!P3 VIMNMX R50, PT, PT, R33, R50, !PT ;  /* 0x000000322132b248 */ /* 0x000fca0007fe0100 */
[----:B------:R-:W-:-:S07]  /*49b0*/  IMAD.MOV.U32 R41, RZ, RZ, R50 ;  /* 0x000000ffff297224 */ /* 0x000fce00078e0032 */
[----:B------:R-:W-:Y:S05]  /*49c0*/  WARPSYNC.COLLECTIVE R34, `(.L_x_188) ;  /* 0x0000000022087348 */ /* 0x000fea0003c00000 */
[----:B------:R0:W1:Y:S02]  /*49d0*/  SHFL.DOWN P3, R33, R41, R42, R43 ;  /* 0x0800002a29217389 */ /* 0x000064000006002b */
[----:B01----:R-:W-:Y:S05]  /*49e0*/  ENDCOLLECTIVE ;  /* 0x000000000000791b */ /* 0x003fea0003800000 */
.L_x_188:
        /* <DEDUP_REMOVED lines=8> */
.L_x_189:
[----:B------:R-:W-:Y:S01]  /*4a70*/  IMAD.MOV.U32 R42, RZ, RZ, 0x8 ;  /* 0x00000008ff2a7424 */ /* 0x000fe200078e00ff */
[----:B------:R-:W-:-:S05]  /*4a80*/  @!P4 VIMNMX R50, PT, PT, R50, R33, !PT ;  /* 0x000000213232c248 */ /* 0x000fca0007fe0100 */
[----:B------:R-:W-:-:S07]  /*4a90*/  IMAD.MOV.U32 R41, RZ, RZ, R50 ;  /* 0x000000ffff297224 */ /* 0x000fce00078e0032 */
[----:B------:R-:W-:Y:S05]  /*4aa0*/  WARPSYNC.COLLECTIVE R34, `(.L_x_190) ;  /* 0x0000000022087348 */ /* 0x000fea0003c00000 */
[----:B------:R0:W1:Y:S02]  /*4ab0*/  SHFL.DOWN P3, R33, R41, R42, R43 ;  /* 0x0800002a29217389 */ /* 0x000064000006002b */
[----:B01----:R-:W-:Y:S05]  /*4ac0*/  ENDCOLLECTIVE ;  /* 0x000000000000791b */ /* 0x003fea0003800000 */
.L_x_190:
[----:B------:R-:W-:Y:S01]  /*4ad0*/  IMAD.MOV.U32 R42, RZ, RZ, 0x10 ;  /* 0x00000010ff2a7424 */ /* 0x000fe200078e00ff */
[----:B------:R-:W-:-:S13]  /*4ae0*/  ISETP.GT.AND P3, PT, R46, R51, PT ;  /* 0x000000332e00720c */ /* 0x000fda0003f64270 */
[----:B------:R-:W-:-:S05]  /*4af0*/  @!P3 VIMNMX R50, PT, PT, R50, R33, !PT ;  /* 0x000000213232b248 */ /* 0x000fca0007fe0100 */
[----:B------:R-:W-:-:S07]  /*4b00*/  IMAD.MOV.U32 R41, RZ, RZ, R50 ;  /* 0x000000ffff297224 */ /* 0x000fce00078e0032 */
[----:B------:R-:W-:Y:S05]  /*4b10*/  WARPSYNC.COLLECTIVE R34, `(.L_x_191) ;  /* 0x0000000022087348 */ /* 0x000fea0003c00000 */
[----:B------:R0:W1:Y:S02]  /*4b20*/  SHFL.DOWN P3, R33, R41, R42, R43 ;  /* 0x0800002a29217389 */ /* 0x000064000006002b */
[----:B01----:R-:W-:Y:S05]  /*4b30*/  ENDCOLLECTIVE ;  /* 0x000000000000791b */ /* 0x003fea0003800000 */
.L_x_191:
[----:B------:R-:W-:Y:S05]  /*4b40*/  WARPSYNC.COLLECTIVE R34, `(.L_x_192) ;  /* 0x0000000022087348 */ /* 0x000fea0003c00000 */
[----:B------:R-:W-:Y:S01]  /*4b50*/  VOTE.ALL P0, P0 ;  /* 0x0000000000ff7806 */ /* 0x000fe20000000000 */
[----:B------:R-:W-:-:S12]  /*4b60*/  ENDCOLLECTIVE ;  /* 0x000000000000791b */ /* 0x000fd80003800000 */
.L_x_192:
[----:B------:R-:W-:-:S13]  /*4b70*/  ISETP.GT.AND P3, PT, R32, R51, PT ;  /* 0x000000332000720c */ /* 0x000fda0003f64270 */
[----:B------:R-:W-:Y:S02]  /*4b80*/  @!P3 VIMNMX R50, PT, PT, R50, R33, !PT ;  /* 0x000000213232b248 */ /* 0x000fe40007fe0100 */
[----:B------:R-:W0:Y:S02]  /*4b90*/  LDC.64 R32, c[0x0][0x390] ;  /* 0x0000e400ff207b82 */ /* 0x000e240000000a00 */
[----:B0-----:R-:W-:-:S05]  /*4ba0*/  IADD3 R48, P3, PT, R32, 0x100, RZ ;  /* 0x0000010020307810 */ /* 0x001fca0007f7e0ff */
[----:B------:R-:W-:Y:S01]  /*4bb0*/  IMAD.X R49, RZ, RZ, R33, P3 ;  /* 0x000000ffff317224 */ /* 0x000fe200018e0621 */
[----:B------:R-:W-:Y:S07]  /*4bc0*/  BRA `(.L_x_193) ;  /* 0xffffffe400247947 */ /* 0x000fee000383ffff */
.L_x_141:
[----:B------:R-:W-:Y:S01]  /*4bd0*/  BSSY B0, `(.L_x_194) ;  /* 0x0000006000007945 */ /* 0x000fe20003800000 */
[----:B------:R-:W-:Y:S01]  /*4be0*/  PLOP3.LUT P0, PT, P0, PT, PT, 0x8, 0x80 ;  /* 0x000000000080781c */ /* 0x000fe2000070e170 */
[----:B------:R-:W-:-:S12]  /*4bf0*/  IMAD.MOV.U32 R34, RZ, RZ, -0x1 ;  /* 0xffffffffff227424 */ /* 0x000fd800078e00ff */
[----:B------:R-:W-:Y:S05]  /*4c00*/  WARPSYNC.COLLECTIVE R34, `(.L_x_195) ;  /* 0x0000000022087348 */ /* 0x000fea0003c00000 */
[----:B------:R-:W-:Y:S01]  /*4c10*/  VOTE.ANY P0, P0 ;  /* 0x0000000000ff7806 */ /* 0x000fe20000000100 */
[----:B------:R-:W-:-:S12]  /*4c20*/  ENDCOLLECTIVE ;  /* 0x000000000000791b */ /* 0x000fd80003800000 */
.L_x_195:
[----:B------:R-:W-:Y:S05]  /*4c30*/  BSYNC B0 ;  /* 0x0000000000007941 */ /* 0x000fea0003800000 */
.L_x_194:
[----:B------:R-:W-:Y:S05]  /*4c40*/  BRA `(.L_x_196) ;  /* 0xffffffe400247947 */ /* 0x000fea000383ffff */
.L_x_145:
[----:B------:R-:W-:Y:S01]  /*4c50*/  BSSY B0, `(.L_x_197) ;  /* 0x0000006000007945 */ /* 0x000fe20003800000 */
[----:B------:R-:W-:Y:S01]  /*4c60*/  PLOP3.LUT P0, PT, P0, PT, PT, 0x8, 0x80 ;  /* 0x000000000080781c */ /* 0x000fe2000070e170 */
[----:B------:R-:W-:-:S12]  /*4c70*/  IMAD.MOV.U32 R34, RZ, RZ, -0x1 ;  /* 0xffffffffff227424 */ /* 0x000fd800078e00ff */
[----:B------:R-:W-:Y:S05]  /*4c80*/  WARPSYNC.COLLECTIVE R34, `(.L_x_198) ;  /* 0x0000000022087348 */ /* 0x000fea0003c00000 */
[----:B------:R-:W-:Y:S01]  /*4c90*/  VOTE.ANY P0, P0 ;  /* 0x0000000000ff7806 */ /* 0x000fe20000000100 */
[----:B------:R-:W-:-:S12]  /*4ca0*/  ENDCOLLECTIVE ;  /* 0x000000000000791b */ /* 0x000fd80003800000 */
.L_x_198:
[----:B------:R-:W-:Y:S05]  /*4cb0*/  BSYNC B0 ;  /* 0x0000000000007941 */ /* 0x000fea0003800000 */
.L_x_197:
[----:B------:R-:W-:Y:S05]  /*4cc0*/  BRA `(.L_x_199) ;  /* 0xffffffe400347947 */ /* 0x000fea000383ffff */
.L_x_147:
[----:B------:R-:W-:Y:S01]  /*4cd0*/  BSSY B0, `(.L_x_200) ;  /* 0x0000006000007945 */ /* 0x000fe20003800000 */
[----:B------:R-:W-:Y:S01]  /*4ce0*/  PLOP3.LUT P3, PT, P0, PT, PT, 0x8, 0x80 ;  /* 0x000000000080781c */ /* 0x000fe2000076e170 */
[----:B------:R-:W-:-:S12]  /*4cf0*/  IMAD.MOV.U32 R34, RZ, RZ, -0x1 ;  /* 0xffffffffff227424 */ /* 0x000fd800078e00ff */
[----:B------:R-:W-:Y:S05]  /*4d00*/  WARPSYNC.COLLECTIVE R34, `(.L_x_201) ;  /* 0x0000000022087348 */ /* 0x000fea0003c00000 */
[----:B------:R-:W-:Y:S01]  /*4d10*/  VOTE.ANY R34, PT, P3 ;  /* 0x0000000000227806 */ /* 0x000fe200018e0100 */
[----:B------:R-:W-:Y:S06]  /*4d20*/  ENDCOLLECTIVE ;  /* 0x000000000000791b */ /* 0x000fec0003800000 */
.L_x_201:
[----:B------:R-:W-:Y:S05]  /*4d30*/  BSYNC B0 ;  /* 0x0000000000007941 */ /* 0x000fea0003800000 */
.L_x_200:
[----:B------:R-:W-:Y:S01]  /*4d40*/  LOP3.LUT R34, R34, 0x80000000, R47, 0xec, !PT ;  /* 0x8000000022227812 */ /* 0x000fe200078eec2f */
[----:B------:R-:W-:Y:S02]  /*4d50*/  IMAD.MOV.U32 R41, RZ, RZ, R51 ;  /* 0x000000ffff297224 */ /* 0x000fe400078e0033 */
[----:B------:R-:W-:Y:S02]  /*4d60*/  IMAD.MOV.U32 R42, RZ, RZ, 0x1 ;  /* 0x00000001ff2a7424 */ /* 0x000fe400078e00ff */
[----:B------:R-:W-:Y:S02]  /*4d70*/  VIADD R33, R34, 0xffffffff ;  /* 0xffffffff22217836 */ /* 0x000fe40000000000 */
[----:B------:R-:W-:-:S03]  /*4d80*/  VIADD R45, R45, 0xffffffe0 ;  /* 0xffffffe02d2d7836 */ /* 0x000fc60000000000 */
[----:B------:R-:W-:-:S04]  /*4d90*/  LOP3.LUT R34, R34, R33, RZ, 0xc, !PT ;  /* 0x0000002122227212 */ /* 0x000fc800078e0cff */
[----:B------:R0:W1:Y:S02]  /*4da0*/  POPC R43, R34 ;  /* 0x00000022002b7309 */ /* 0x0000640000000000 */
[----:B0-----:R-:W-:Y:S01]  /*4db0*/  IMAD.MOV.U32 R34, RZ, RZ, -0x1 ;  /* 0xffffffffff227424 */ /* 0x001fe200078e00ff */
[----:B-1----:R-:W-:-:S13]  /*4dc0*/  ISETP.GE.AND P0, PT, R39, R43, PT ;  /* 0x0000002b2700720c */ /* 0x002fda0003f06270 */
[----:B------:R-:W-:Y:S05]  /*4dd0*/  WARPSYNC.COLLECTIVE R34, `(.L_x_202) ;  /* 0x0000000022087348 */ /* 0x000fea0003c00000 */
[----:B------:R0:W1:Y:S02]  /*4de0*/  SHFL.DOWN P3, R33, R41, R42, R43 ;  /* 0x0800002a29217389 */ /* 0x000064000006002b */
[----:B01----:R-:W-:Y:S05]  /*4df0*/  ENDCOLLECTIVE ;  /* 0x000000000000791b */ /* 0x003fea0003800000 */
.L_x_202:
[----:B------:R-:W-:Y:S01]  /*4e00*/  IMAD.MOV.U32 R42, RZ, RZ, 0x2 ;  /* 0x00000002ff2a7424 */ /* 0x000fe200078e00ff */
[----:B------:R-:W-:Y:S01]  /*4e10*/  @!P0 VIMNMX R51, PT, PT, R33, R51, !PT ;  /* 0x0000003321338248 */ /* 0x000fe20007fe0100 */
[----:B------:R-:W-:-:S04]  /*4e20*/  VIADD R33, R39, 0x2 ;  /* 0x0000000227217836 */ /* 0x000fc80000000000 */
[----:B------:R-:W-:Y:S01]  /*4e30*/  IMAD.MOV.U32 R41, RZ, RZ, R51 ;  /* 0x000000ffff297224 */ /* 0x000fe200078e0033 */
[----:B------:R-:W-:-:S13]  /*4e40*/  ISETP.GT.AND P0, PT, R33, R43, PT ;  /* 0x0000002b2100720c */ /* 0x000fda0003f04270 */
[----:B------:R-:W-:Y:S05]  /*4e50*/  WARPSYNC.COLLECTIVE R34, `(.L_x_203) ;  /* 0x0000000022087348 */ /* 0x000fea0003c00000 */
[----:B------:R0:W1:Y:S02]  /*4e60*/  SHFL.DOWN P3, R33, R41, R42, R43 ;  /* 0x0800002a29217389 */ /* 0x000064000006002b */
[----:B01----:R-:W-:Y:S05]  /*4e70*/  ENDCOLLECTIVE ;  /* 0x000000000000791b */ /* 0x003fea0003800000 */
.L_x_203:
        /* <DEDUP_REMOVED lines=8> */
.L_x_204:
[----:B------:R-:W-:Y:S01]  /*4f00*/  IMAD.MOV.U32 R42, RZ, RZ, 0x8 ;  /* 0x00000008ff2a7424 */ /* 0x000fe200078e00ff */
[----:B------:R-:W-:Y:S02]  /*4f10*/  @!P0 VIMNMX R51, PT, PT, R51, R33, !PT ;  /* 0x0000002133338248 */ /* 0x000fe40007fe0100 */
[----:B------:R-:W-:-:S03]  /*4f20*/  ISETP.GT.AND P0, PT, R46, R43, PT ;  /* 0x0000002b2e00720c */ /* 0x000fc60003f04270 */
[----:B------:R-:W-:-:S10]  /*4f30*/  IMAD.MOV.U32 R41, RZ, RZ, R51 ;  /* 0x000000ffff297224 */ /* 0x000fd400078e0033 */
[----:B------:R-:W-:Y:S05]  /*4f40*/  WARPSYNC.COLLECTIVE R34, `(.L_x_205) ;  /* 0x0000000022087348 */ /* 0x000fea0003c00000 */
[----:B------:R0:W1:Y:S02]  /*4f50*/  SHFL.DOWN P3, R33, R41, R42, R43 ;  /* 0x0800002a29217389 */ /* 0x000064000006002b */
[----:B01----:R-:W-:Y:S05]  /*4f60*/  ENDCOLLECTIVE ;  /* 0x000000000000791b */ /* 0x003fea0003800000 */
.L_x_205:
[----:B------:R-:W-:Y:S01]  /*4f70*/  IMAD.MOV.U32 R42, RZ, RZ, 0x10 ;  /* 0x00000010ff2a7424 */ /* 0x000fe200078e00ff */
[----:B------:R-:W-:-:S05]  /*4f80*/  @!P0 VIMNMX R51, PT, PT, R51, R33, !PT ;  /* 0x0000002133338248 */ /* 0x000fca0007fe0100 */
[----:B------:R-:W-:-:S07]  /*4f90*/  IMAD.MOV.U32 R41, RZ, RZ, R51 ;  /* 0x000000ffff297224 */ /* 0x000fce00078e0033 */
[----:B------:R-:W-:Y:S05]  /*4fa0*/  WARPSYNC.COLLECTIVE R34, `(.L_x_206) ;  /* 0x0000000022087348 */ /* 0x000fea0003c00000 */
[----:B------:R0:W1:Y:S02]  /*4fb0*/  SHFL.DOWN P3, R33, R41, R42, R43 ;  /* 0x0800002a29217389 */ /* 0x000064000006002b */
[----:B01----:R-:W-:Y:S05]  /*4fc0*/  ENDCOLLECTIVE ;  /* 0x000000000000791b */ /* 0x003fea0003800000 */
.L_x_206:
[----:B------:R-:W-:-:S05]  /*4fd0*/  VIADD R34, R39, 0x10 ;  /* 0x0000001027227836 */ /* 0x000fca0000000000 */
[----:B------:R-:W-:Y:S01]  /*4fe0*/  ISETP.GT.AND P0, PT, R34, R43, PT ;  /* 0x0000002b2200720c */ /* 0x000fe20003f04270 */
[----:B------:R-:W-:-:S12]  /*4ff0*/  IMAD.MOV.U32 R34, RZ, RZ, -0x1 ;  /* 0xffffffffff227424 */ /* 0x000fd800078e00ff */
[----:B------:R-:W-:Y:S02]  /*5000*/  @!P0 VIMNMX R51, PT, PT, R51, R33, !PT ;  /* 0x0000002133338248 */ /* 0x000fe40007fe0100 */
[----:B------:R-:W-:Y:S02]  /*5010*/  ISETP.NE.AND P0, PT, R32, 0x65, PT ;  /* 0x000000652000780c */ /* 0x000fe40003f05270 */
[----:B------:R-:W-:-:S11]  /*5020*/  VIMNMX R50, PT, PT, R51, R50, !PT ;  /* 0x0000003233327248 */ /* 0x000fd60007fe0100 */
[----:B------:R-:W-:Y:S05]  /*5030*/  WARPSYNC.COLLECTIVE R34, `(.L_x_207) ;  /* 0x0000000022087348 */ /* 0x000fea0003c00000 */
[----:B------:R-:W-:Y:S01]  /*5040*/  VOTE.ALL P0, P0 ;  /* 0x0000000000ff7806 */ /* 0x000fe20000000000 */
[----:B------:R-:W-:-:S12]  /*5050*/  ENDCOLLECTIVE ;  /* 0x000000000000791b */ /* 0x000fd80003800000 */
.L_x_207:
[----:B------:R-:W-:Y:S05]  /*5060*/  BRA `(.L_x_208) ;  /* 0xffffffe000cc7947 */ /* 0x000fea000383ffff */
.L_x_209:
        /* <DEDUP_REMOVED lines=9> */
.L_x_221:


//--------------------- .text._ZN3cub18CUB_300001_SM_10006detail4scan20DeviceScanInitKernelINS0_13ScanTileStateIiLb1EEEEEvT_i --------------------------
	.section	.text._ZN3cub18CUB_300001_SM_10006detail4scan20DeviceScanInitKernelINS0_13ScanTileStateIiLb1EEEEEvT_i,"ax",@progbits
	.align	128
        .global         _ZN3cub18CUB_300001_SM_10006detail4scan20DeviceScanInitKernelINS0_13ScanTileStateIiLb1EEEEEvT_i
        .type           _ZN3cub18CUB_300001_SM_10006detail4scan20DeviceScanInitKernelINS0_13ScanTileStateIiLb1EEEEEvT_i,@function
        .size           _ZN3cub18CUB_300001_SM_10006detail4scan20DeviceScanInitKernelINS0_13ScanTileStateIiLb1EEEEEvT_i,(.L_x_222 - _ZN3cub18CUB_300001_SM_10006detail4scan20DeviceScanInitKernelINS0_13ScanTileStateIiLb1EEEEEvT_i)
        .other          _ZN3cub18CUB_300001_SM_10006detail4scan20DeviceScanInitKernelINS0_13ScanTileStateIiLb1EEEEEvT_i,@"STO_CUDA_ENTRY STV_DEFAULT"
_ZN3cub18CUB_300001_SM_10006detail4scan20DeviceScanInitKernelINS0_13ScanTileStateIiLb1EEEEEvT_i:
.text._ZN3cub18CUB_300001_SM_10006detail4scan20DeviceScanInitKernelINS0_13ScanTileStateIiLb1EEEEEvT_i:
[----:B------:R-:W-:Y:S01]  /*0000*/  LDC R1, c[0x0][0x37c] ;  /* 0x0000df00ff017b82 */ /* 0x000fe20000000800 */
[----:B------:R-:W0:Y:S07]  /*0010*/  S2R R0, SR_TID.X ;  /* 0x0000000000007919 */ /* 0x000e2e0000002100 */
[----:B------:R-:W1:Y:S01]  /*0020*/  S2UR UR6, SR_CTAID.X ;  /* 0x00000000000679c3 */ /* 0x000e620000002500 */
[----:B------:R-:W2:Y:S07]  /*0030*/  LDCU UR4, c[0x0][0x388] ;  /* 0x00007100ff0477ac */ /* 0x000eae0008000800 */
[----:B------:R-:W1:Y:S01]  /*0040*/  LDC R5, c[0x0][0x360] ;  /* 0x0000d800ff057b82 */ /* 0x000e620000000800 */
[----:B0-----:R-:W-:Y:S01]  /*0050*/  ISETP.GT.U32.AND P0, PT, R0, 0x1f, PT ;  /* 0x0000001f0000780c */ /* 0x001fe20003f04070 */
[----:B-1----:R-:W-:-:S03]  /*0060*/  IMAD R5, R5, UR6, R0 ;  /* 0x0000000605057c24 */ /* 0x002fc6000f8e0200 */
[----:B------:R-:W-:Y:S02]  /*0070*/  ISETP.NE.OR P0, PT, RZ, UR6, P0 ;  /* 0x00000006ff007c0c */ /* 0x000fe40008705670 */
[----:B--2---:R-:W-:Y:S01]  /*0080*/  ISETP.GE.AND P1, PT, R5, UR4, PT ;  /* 0x0000000405007c0c */ /* 0x004fe2000bf26270 */
[----:B------:R-:W0:-:S12]  /*0090*/  LDCU.64 UR4, c[0x0][0x358] ;  /* 0x00006b00ff0477ac */ /* 0x000e180008000a00 */
[----:B------:R-:W1:Y:S01]  /*00a0*/  @!P1 LDC.64 R2, c[0x0][0x380] ;  /* 0x0000e000ff029b82 */ /* 0x000e620000000a00 */
[----:B------:R-:W-:Y:S01]  /*00b0*/  @!P1 MOV R4, 0x63 ;  /* 0x0000006300049802 */ /* 0x000fe20000000f00 */
[----:B-1----:R-:W-:-:S04]  /*00c0*/  @!P1 IMAD.WIDE R2, R5, 0x8, R2 ;  /* 0x0000000805029825 */ /* 0x002fc800078e0202 */
[----:B------:R-:W-:-:S05]  /*00d0*/  HFMA2 R5, -RZ, RZ, 0, 0 ;  /* 0x00000000ff057431 */ /* 0x000fca00000001ff */
[----:B0-----:R0:W-:Y:S01]  /*00e0*/  @!P1 STG.E.64 desc[UR4][R2.64+0x100], R4 ;  /* 0x0001000402009986 */ /* 0x0011e2000c101b04 */
[----:B------:R-:W-:Y:S05]  /*00f0*/  @P0 EXIT ;  /* 0x000000000000094d */ /* 0x000fea0003800000 */
[----:B0-----:R-:W0:Y:S02]  /*0100*/  LDC.64 R2, c[0x0][0x380] ;  /* 0x0000e000ff027b82 */ /* 0x001e240000000a00 */
[----:B0-----:R-:W-:-:S05]  /*0110*/  IMAD.WIDE.U32 R2, R0, 0x8, R2 ;  /* 0x0000000800027825 */ /* 0x001fca00078e0002 */
[----:B------:R-:W-:Y:S01]  /*0120*/  STG.E.64 desc[UR4][R2.64], RZ ;  /* 0x000000ff02007986 */ /* 0x000fe2000c101b04 */
[----:B------:R-:W-:Y:S05]  /*0130*/  EXIT ;  /* 0x000000000000794d */ /* 0x000fea0003800000 */
.L_x_210:
        /* <DEDUP_REMOVED lines=12> */
.L_x_222:


//--------------------- .text._ZN3cub18CUB_300001_SM_10006detail8for_each13static_kernelINS2_12policy_hub_t12policy_500_tElN6thrust24THRUST_300001_SM_1000_NS8cuda_cub10__tabulate7functorIPi1PIiElEEEEvT0_T1_ --------------------------
	.section	.text._ZN3cub18CUB_300001_SM_10006detail8for_each13static_kernelINS2_12policy_hub_t12policy_500_tElN6thrust24THRUST_300001_SM_1000_NS8cuda_cub10__tabulate7functorIPi1PIiElEEEEvT0_T1_,"ax",@progbits
	.align	128
        .global         _ZN3cub18CUB_300001_SM_10006detail8for_each13static_kernelINS2_12policy_hub_t12policy_500_tElN6thrust24THRUST_300001_SM_1000_NS8cuda_cub10__tabulate7functorIPi1PIiElEEEEvT0_T1_
        .type           _ZN3cub18CUB_300001_SM_10006detail8for_each13static_kernelINS2_12policy_hub_t12policy_500_tElN6thrust24THRUST_300001_SM_1000_NS8cuda_cub10__tabulate7functorIPi1PIiElEEEEvT0_T1_,@function
        .size           _ZN3cub18CUB_300001_SM_10006detail8for_each13static_kernelINS2_12policy_hub_t12policy_500_tElN6thrust24THRUST_300001_SM_1000_NS8cuda_cub10__tabulate7functorIPi1PIiElEEEEvT0_T1_,(.L_x_223 - _ZN3cub18CUB_300001_SM_10006detail8for_each13static_kernelINS2_12policy_hub_t12policy_500_tElN6thrust24THRUST_300001_SM_1000_NS8cuda_cub10__tabulate7functorIPi1PIiElEEEEvT0_T1_)
        .other          _ZN3cub18CUB_300001_SM_10006detail8for_each13static_kernelINS2_12policy_hub_t12policy_500_tElN6thrust24THRUST_300001_SM_1000_NS8cuda_cub10__tabulate7functorIPi1PIiElEEEEvT0_T1_,@"STO_CUDA_ENTRY STV_DEFAULT"
_ZN3cub18CUB_300001_SM_10006detail8for_each13static_kernelINS2_12policy_hub_t12policy_500_tElN6thrust24THRUST_300001_SM_1000_NS8cuda_cub10__tabulate7functorIPi1PIiElEEEEvT0_T1_:
.text._ZN3cub18CUB_300001_SM_10006detail8for_each13static_kernelINS2_12policy_hub_t12policy_500_tElN6thrust24THRUST_300001_SM_1000_NS8cuda_cub10__tabulate7functorIPi1PIiElEEEEvT0_T1_:
[----:B------:R-:W-:Y:S08]  /*0000*/  LDC R1, c[0x0][0x37c] ;  /* 0x0000df00ff017b82 */ /* 0x000ff00000000800 */
[----:B------:R-:W0:Y:S01]  /*0010*/  S2UR UR4, SR_CTAID.X ;  /* 0x00000000000479c3 */ /* 0x000e220000002500 */
[----:B------:R-:W1:Y:S01]  /*0020*/  LDCU.64 UR6, c[0x0][0x380] ;  /* 0x00007000ff0677ac */ /* 0x000e620008000a00 */
[----:B------:R-:W2:Y:S01]  /*0030*/  LDCU.64 UR8, c[0x0][0x358] ;  /* 0x00006b00ff0877ac */ /* 0x000ea20008000a00 */
[----:B0-----:R-:W-:-:S04]  /*0040*/  UIMAD.WIDE.U32 UR4, UR4, 0x200, URZ ;  /* 0x00000200040478a5 */ /* 0x001fc8000f8e00ff */
[----:B-1----:R-:W-:-:S04]  /*0050*/  UIADD3 UR6, UP0, UPT, -UR4, UR6, URZ ;  /* 0x0000000604067290 */ /* 0x002fc8000ff1e1ff */
[----:B------:R-:W-:Y:S02]  /*0060*/  UIADD3.X UR7, UPT, UPT, ~UR5, UR7, URZ, UP0, !UPT ;  /* 0x0000000705077290 */ /* 0x000fe400087fe5ff */
[----:B------:R-:W-:-:S04]  /*0070*/  UISETP.GE.U32.AND UP0, UPT, UR6, 0x200, UPT ;  /* 0x000002000600788c */ /* 0x000fc8000bf06070 */
[----:B------:R-:W-:-:S09]  /*0080*/  UISETP.GE.AND.EX UP0, UPT, UR7, URZ, UPT, UP0 ;  /* 0x000000ff0700728c */ /* 0x000fd2000bf06300 */
[----:B--2---:R-:W-:Y:S05]  /*0090*/  BRA.U !UP0, `(.L_x_211) ;  /* 0x0000000108547547 */ /* 0x004fea000b800000 */
[----:B------:R-:W0:Y:S01]  /*00a0*/  S2R R0, SR_TID.X ;  /* 0x0000000000007919 */ /* 0x000e220000002100 */
[----:B------:R-:W1:Y:S01]  /*00b0*/  LDCU.64 UR10, c[0x0][0x390] ;  /* 0x00007200ff0a77ac */ /* 0x000e620008000a00 */
[----:B------:R-:W2:Y:S01]  /*00c0*/  LDCU.64 UR12, c[0x0][0x388] ;  /* 0x00007100ff0c77ac */ /* 0x000ea20008000a00 */
[----:B0-----:R-:W-:-:S04]  /*00d0*/  IADD3 R9, P0, PT, R0, UR4, RZ ;  /* 0x0000000400097c10 */ /* 0x001fc8000ff1e0ff */
[----:B------:R-:W-:-:S04]  /*00e0*/  SHF.R.S64 R4, RZ, 0x1e, R9 ;  /* 0x0000001eff047819 */ /* 0x000fc80000001009 */
[----:B-1----:R-:W-:-:S04]  /*00f0*/  IADD3 R4, P1, PT, R4, UR10, RZ ;  /* 0x0000000a04047c10 */ /* 0x002fc8000ff3e0ff */
[----:B------:R-:W-:-:S05]  /*0100*/  LEA.HI.X.SX32 R5, R9, UR11, 0x2, P1 ;  /* 0x0000000b09057c11 */ /* 0x000fca00088f16ff */
[----:B------:R-:W3:Y:S01]  /*0110*/  LDG.E R4, desc[UR8][R4.64] ;  /* 0x0000000804047981 */ /* 0x000ee2000c1e1900 */
[C---:B------:R-:W-:Y:S02]  /*0120*/  VIADD R11, R9.reuse, 0x100 ;  /* 0x00000100090b7836 */ /* 0x040fe40000000000 */
[----:B------:R-:W-:Y:S01]  /*0130*/  IMAD.X R0, RZ, RZ, UR5, P0 ;  /* 0x00000005ff007e24 */ /* 0x000fe200080e06ff */
[C---:B--2---:R-:W-:Y:S02]  /*0140*/  LEA R2, P0, R9.reuse, UR12, 0x2 ;  /* 0x0000000c09027c11 */ /* 0x044fe4000f8010ff */
[----:B------:R-:W-:Y:S02]  /*0150*/  SHF.R.S64 R6, RZ, 0x1e, R11 ;  /* 0x0000001eff067819 */ /* 0x000fe4000000100b */
[----:B------:R-:W-:Y:S02]  /*0160*/  LEA.HI.X R3, R9, UR13, R0, 0x2, P0 ;  /* 0x0000000d09037c11 */ /* 0x000fe400080f1400 */
[----:B------:R-:W-:-:S04]  /*0170*/  IADD3 R6, P1, PT, R6, UR10, RZ ;  /* 0x0000000a06067c10 */ /* 0x000fc8000ff3e0ff */
[----:B------:R-:W-:Y:S01]  /*0180*/  LEA.HI.X.SX32 R7, R11, UR11, 0x2, P1 ;  /* 0x0000000b0b077c11 */ /* 0x000fe200088f16ff */
[----:B---3--:R-:W-:-:S05]  /*0190*/  IMAD.IADD R9, R9, 0x1, -R4 ;  /* 0x0000000109097824 */ /* 0x008fca00078e0a04 */
[----:B------:R-:W-:Y:S04]  /*01a0*/  STG.E desc[UR8][R2.64], R9 ;  /* 0x0000000902007986 */ /* 0x000fe8000c101908 */
[----:B------:R-:W2:Y:S02]  /*01b0*/  LDG.E R6, desc[UR8][R6.64] ;  /* 0x0000000806067981 */ /* 0x000ea4000c1e1900 */
[----:B--2---:R-:W-:-:S05]  /*01c0*/  IMAD.IADD R5, R11, 0x1, -R6 ;  /* 0x000000010b057824 */ /* 0x004fca00078e0a06 */
[----:B------:R-:W-:Y:S01]  /*01d0*/  STG.E desc[UR8][R2.64+0x400], R5 ;  /* 0x0004000502007986 */ /* 0x000fe2000c101908 */
[----:B------:R-:W-:Y:S05]  /*01e0*/  EXIT ;  /* 0x000000000000794d */ /* 0x000fea0003800000 */
.L_x_211:
[----:B------:R-:W0:Y:S01]  /*01f0*/  S2R R2, SR_TID.X ;  /* 0x0000000000027919 */ /* 0x000e220000002100 */
[----:B------:R-:W-:Y:S01]  /*0200*/  USHF.R.S32.HI UR7, URZ, 0x1f, UR6 ;  /* 0x0000001fff077899 */ /* 0x000fe20008011406 */
[----:B------:R-:W-:Y:S05]  /*0210*/  BSSY.RECONVERGENT B0, `(.L_x_212) ;  /* 0x0000015000007945 */ /* 0x000fea0003800200 */
[----:B------:R-:W-:Y:S02]  /*0220*/  IMAD.U32 R3, RZ, RZ, UR7 ;  /* 0x00000007ff037e24 */ /* 0x000fe4000f8e00ff */
[----:B------:R-:W-:Y:S01]  /*0230*/  IMAD.U32 R4, RZ, RZ, UR7 ;  /* 0x00000007ff047e24 */ /* 0x000fe2000f8e00ff */
[C---:B0-----:R-:W-:Y:S01]  /*0240*/  ISETP.LT.U32.AND P1, PT, R2.reuse, UR6, PT ;  /* 0x0000000602007c0c */ /* 0x041fe2000bf21070 */
[----:B------:R-:W-:-:S03]  /*0250*/  VIADD R0, R2, 0x100 ;  /* 0x0000010002007836 */ /* 0x000fc60000000000 */
[----:B------:R-:W-:Y:S02]  /*0260*/  ISETP.GT.AND.EX P1, PT, R3, RZ, PT, P1 ;  /* 0x000000ff0300720c */ /* 0x000fe40003f24310 */
[----:B------:R-:W-:-:S04]  /*0270*/  ISETP.LT.U32.AND P0, PT, R0, UR6, PT ;  /* 0x0000000600007c0c */ /* 0x000fc8000bf01070 */
[----:B------:R-:W-:-:S07]  /*0280*/  ISETP.GT.AND.EX P0, PT, R4, RZ, PT, P0 ;  /* 0x000000ff0400720c */ /* 0x000fce0003f04300 */
[----:B------:R-:W-:Y:S06]  /*0290*/  @!P1 BRA `(.L_x_213) ;  /* 0x0000000000309947 */ /* 0x000fec0003800000 */
[----:B------:R-:W0:Y:S01]  /*02a0*/  LDCU.64 UR10, c[0x0][0x390] ;  /* 0x00007200ff0a77ac */ /* 0x000e220008000a00 */
[----:B------:R-:W-:-:S04]  /*02b0*/  IADD3 R7, P1, PT, R2, UR4, RZ ;  /* 0x0000000402077c10 */ /* 0x000fc8000ff3e0ff */
[----:B------:R-:W-:-:S04]  /*02c0*/  SHF.R.S64 R2, RZ, 0x1e, R7 ;  /* 0x0000001eff027819 */ /* 0x000fc80000001007 */
[----:B0-----:R-:W-:-:S04]  /*02d0*/  IADD3 R2, P2, PT, R2, UR10, RZ ;  /* 0x0000000a02027c10 */ /* 0x001fc8000ff5e0ff */
[C---:B------:R-:W-:Y:S01]  /*02e0*/  LEA.HI.X.SX32 R3, R7.reuse, UR11, 0x2, P2 ;  /* 0x0000000b07037c11 */ /* 0x040fe200090f16ff */
[----:B------:R-:W0:Y:S04]  /*02f0*/  LDCU.64 UR10, c[0x0][0x388] ;  /* 0x00007100ff0a77ac */ /* 0x000e280008000a00 */
[----:B------:R-:W2:Y:S01]  /*0300*/  LDG.E R2, desc[UR8][R2.64] ;  /* 0x0000000802027981 */ /* 0x000ea2000c1e1900 */
[----:B------:R-:W-:Y:S01]  /*0310*/  IMAD.X R6, RZ, RZ, UR5, P1 ;  /* 0x00000005ff067e24 */ /* 0x000fe200088e06ff */
[----:B0-----:R-:W-:-:S04]  /*0320*/  LEA R4, P1, R7, UR10, 0x2 ;  /* 0x0000000a07047c11 */ /* 0x001fc8000f8210ff */
[C---:B------:R-:W-:Y:S01]  /*0330*/  LEA.HI.X R5, R7.reuse, UR11, R6, 0x2, P1 ;  /* 0x0000000b07057c11 */ /* 0x040fe200088f1406 */
[----:B--2---:R-:W-:-:S05]  /*0340*/  IMAD.IADD R7, R7, 0x1, -R2 ;  /* 0x0000000107077824 */ /* 0x004fca00078e0a02 */
[----:B------:R0:W-:Y:S03]  /*0350*/  STG.E desc[UR8][R4.64], R7 ;  /* 0x0000000704007986 */ /* 0x0001e6000c101908 */
.L_x_213:
[----:B------:R-:W-:Y:S05]  /*0360*/  BSYNC.RECONVERGENT B0 ;  /* 0x0000000000007941 */ /* 0x000fea0003800200 */
.L_x_212:
[----:B------:R-:W-:Y:S05]  /*0370*/  @!P0 EXIT ;  /* 0x000000000000894d */ /* 0x000fea0003800000 */
[----:B------:R-:W1:Y:S01]  /*0380*/  LDCU.64 UR6, c[0x0][0x390] ;  /* 0x00007200ff0677ac */ /* 0x000e620008000a00 */
[----:B0-----:R-:W-:-:S04]  /*0390*/  IADD3 R7, P0, PT, R0, UR4, RZ ;  /* 0x0000000400077c10 */ /* 0x001fc8000ff1e0ff */
[----:B------:R-:W-:-:S04]  /*03a0*/  SHF.R.S64 R2, RZ, 0x1e, R7 ;  /* 0x0000001eff027819 */ /* 0x000fc80000001007 */
[----:B-1----:R-:W-:-:S04]  /*03b0*/  IADD3 R2, P1, PT, R2, UR6, RZ ;  /* 0x0000000602027c10 */ /* 0x002fc8000ff3e0ff */
[C---:B------:R-:W-:Y:S01]  /*03c0*/  LEA.HI.X.SX32 R3, R7.reuse, UR7, 0x2, P1 ;  /* 0x0000000707037c11 */ /* 0x040fe200088f16ff */
[----:B------:R-:W0:Y:S04]  /*03d0*/  LDCU.64 UR6, c[0x0][0x388] ;  /* 0x00007100ff0677ac */ /* 0x000e280008000a00 */
[----:B------:R-:W2:Y:S01]  /*03e0*/  LDG.E R2, desc[UR8][R2.64] ;  /* 0x0000000802027981 */ /* 0x000ea2000c1e1900 */
[----:B------:R-:W-:Y:S01]  /*03f0*/  IMAD.X R0, RZ, RZ, UR5, P0 ;  /* 0x00000005ff007e24 */ /* 0x000fe200080e06ff */
[----:B0-----:R-:W-:-:S04]  /*0400*/  LEA R4, P0, R7, UR6, 0x2 ;  /* 0x0000000607047c11 */ /* 0x001fc8000f8010ff */
[C---:B------:R-:W-:Y:S01]  /*0410*/  LEA.HI.X R5, R7.reuse, UR7, R0, 0x2, P0 ;  /* 0x0000000707057c11 */ /* 0x040fe200080f1400 */
[----:B--2---:R-:W-:-:S05]  /*0420*/  IMAD.IADD R7, R7, 0x1, -R2 ;  /* 0x0000000107077824 */ /* 0x004fca00078e0a02 */
[----:B------:R-:W-:Y:S01]  /*0430*/  STG.E desc[UR8][R4.64], R7 ;  /* 0x0000000704007986 */ /* 0x000fe2000c101908 */
[----:B------:R-:W-:Y:S05]  /*0440*/  EXIT ;  /* 0x000000000000794d */ /* 0x000fea0003800000 */
.L_x_214:
        /* <DEDUP_REMOVED lines=11> */
.L_x_223:


//--------------------- .text._ZN3cub18CUB_300001_SM_10006detail8for_each13static_kernelINS2_12policy_hub_t12policy_500_tElN6thrust24THRUST_300001_SM_1000_NS8cuda_cub10__tabulate7functorIPi2P0IiElEEEEvT0_T1_ --------------------------
	.section	.text._ZN3cub18CUB_300001_SM_10006detail8for_each13static_kernelINS2_12policy_hub_t12policy_500_tElN6thrust24THRUST_300001_SM_1000_NS8cuda_cub10__tabulate7functorIPi2P0IiElEEEEvT0_T1_,"ax",@progbits
	.align	128
        .global         _ZN3cub18CUB_300001_SM_10006detail8for_each13static_kernelINS2_12policy_hub_t12policy_500_tElN6thrust24THRUST_300001_SM_1000_NS8cuda_cub10__tabulate7functorIPi2P0IiElEEEEvT0_T1_
        .type           _ZN3cub18CUB_300001_SM_10006detail8for_each13static_kernelINS2_12policy_hub_t12policy_500_tElN6thrust24THRUST_300001_SM_1000_NS8cuda_cub10__tabulate7functorIPi2P0IiElEEEEvT0_T1_,@function
        .size           _ZN3cub18CUB_300001_SM_10006detail8for_each13static_kernelINS2_12policy_hub_t12policy_500_tElN6thrust24THRUST_300001_SM_1000_NS8cuda_cub10__tabulate7functorIPi2P0IiElEEEEvT0_T1_,(.L_x_224 - _ZN3cub18CUB_300001_SM_10006detail8for_each13static_kernelINS2_12policy_hub_t12policy_500_tElN6thrust24THRUST_300001_SM_1000_NS8cuda_cub10__tabulate7functorIPi2P0IiElEEEEvT0_T1_)
        .other          _ZN3cub18CUB_300001_SM_10006detail8for_each13static_kernelINS2_12policy_hub_t12policy_500_tElN6thrust24THRUST_300001_SM_1000_NS8cuda_cub10__tabulate7functorIPi2P0IiElEEEEvT0_T1_,@"STO_CUDA_ENTRY STV_DEFAULT"
_ZN3cub18CUB_300001_SM_10006detail8for_each13static_kernelINS2_12policy_hub_t12policy_500_tElN6thrust24THRUST_300001_SM_1000_NS8cuda_cub10__tabulate7functorIPi2P0IiElEEEEvT0_T1_:
.text._ZN3cub18CUB_300001_SM_10006detail8for_each13static_kernelINS2_12policy_hub_t12policy_500_tElN6thrust24THRUST_300001_SM_1000_NS8cuda_cub10__tabulate7functorIPi2P0IiElEEEEvT0_T1_:
        /* <DEDUP_REMOVED lines=14> */
[----:B-1----:R-:W-:-:S04]  /*00e0*/  IADD3 R4, P1, PT, R9, UR10, RZ ;  /* 0x0000000a09047c10 */ /* 0x002fc8000ff3e0ff */
[----:B------:R-:W-:-:S05]  /*00f0*/  LEA.HI.X.SX32 R5, R9, UR11, 0x1, P1 ;  /* 0x0000000b09057c11 */ /* 0x000fca00088f0eff */
[----:B------:R-:W3:Y:S01]  /*0100*/  LDG.E.U8 R4, desc[UR8][R4.64] ;  /* 0x0000000804047981 */ /* 0x000ee2000c1e1100 */
[C---:B------:R-:W-:Y:S01]  /*0110*/  VIADD R0, R9.reuse, 0x100 ;  /* 0x0000010009007836 */ /* 0x040fe20000000000 */
[----:B--2---:R-:W-:Y:S01]  /*0120*/  LEA R2, P1, R9, UR12, 0x2 ;  /* 0x0000000c09027c11 */ /* 0x004fe2000f8210ff */
[----:B------:R-:W-:-:S03]  /*0130*/  IMAD.X R8, RZ, RZ, UR5, P0 ;  /* 0x00000005ff087e24 */ /* 0x000fc600080e06ff */
[C---:B------:R-:W-:Y:S02]  /*0140*/  IADD3 R6, P2, PT, R0.reuse, UR10, RZ ;  /* 0x0000000a00067c10 */ /* 0x040fe4000ff5e0ff */
[----:B------:R-:W-:Y:S02]  /*0150*/  LEA.HI.X R3, R9, UR13, R8, 0x2, P1 ;  /* 0x0000000d09037c11 */ /* 0x000fe400088f1408 */
[----:B------:R-:W-:Y:S02]  /*0160*/  LEA.HI.X.SX32 R7, R0, UR11, 0x1, P2 ;  /* 0x0000000b00077c11 */ /* 0x000fe400090f0eff */
[----:B---3--:R-:W-:-:S04]  /*0170*/  ISETP.NE.AND P0, PT, R4, 0x20, PT ;  /* 0x000000200400780c */ /* 0x008fc80003f05270 */
[----:B------:R-:W-:-:S05]  /*0180*/  SEL R9, R9, 0xffffffff, !P0 ;  /* 0xffffffff09097807 */ /* 0x000fca0004000000 */
[----:B------:R-:W-:Y:S04]  /*0190*/  STG.E desc[UR8][R2.64], R9 ;  /* 0x0000000902007986 */ /* 0x000fe8000c101908 */
[----:B------:R-:W2:Y:S02]  /*01a0*/  LDG.E.U8 R6, desc[UR8][R6.64] ;  /* 0x0000000806067981 */ /* 0x000ea4000c1e1100 */
[----:B--2---:R-:W-:-:S04]  /*01b0*/  ISETP.NE.AND P0, PT, R6, 0x20, PT ;  /* 0x000000200600780c */ /* 0x004fc80003f05270 */
[----:B------:R-:W-:-:S05]  /*01c0*/  SEL R5, R0, 0xffffffff, !P0 ;  /* 0xffffffff00057807 */ /* 0x000fca0004000000 */
[----:B------:R-:W-:Y:S01]  /*01d0*/  STG.E desc[UR8][R2.64+0x400], R5 ;  /* 0x0004000502007986 */ /* 0x000fe2000c101908 */
[----:B------:R-:W-:Y:S05]  /*01e0*/  EXIT ;  /* 0x000000000000794d */ /* 0x000fea0003800000 */
.L_x_215:
        /* <DEDUP_REMOVED lines=13> */
[----:B0-----:R-:W-:-:S04]  /*02c0*/  IADD3 R2, P2, PT, R7, UR10, RZ ;  /* 0x0000000a07027c10 */ /* 0x001fc8000ff5e0ff */
[C---:B------:R-:W-:Y:S01]  /*02d0*/  LEA.HI.X.SX32 R3, R7.reuse, UR11, 0x1, P2 ;  /* 0x0000000b07037c11 */ /* 0x040fe200090f0eff */
[----:B------:R-:W0:Y:S04]  /*02e0*/  LDCU.64 UR10, c[0x0][0x388] ;  /* 0x00007100ff0a77ac */ /* 0x000e280008000a00 */
[----:B------:R-:W2:Y:S01]  /*02f0*/  LDG.E.U8 R2, desc[UR8][R2.64] ;  /* 0x0000000802027981 */ /* 0x000ea2000c1e1100 */
[----:B------:R-:W-:Y:S01]  /*0300*/  IMAD.X R6, RZ, RZ, UR5, P1 ;  /* 0x00000005ff067e24 */ /* 0x000fe200088e06ff */
[----:B0-----:R-:W-:-:S04]  /*0310*/  LEA R4, P2, R7, UR10, 0x2 ;  /* 0x0000000a07047c11 */ /* 0x001fc8000f8410ff */
[----:B------:R-:W-:Y:S02]  /*0320*/  LEA.HI.X R5, R7, UR11, R6, 0x2, P2 ;  /* 0x0000000b07057c11 */ /* 0x000fe400090f1406 */
[----:B--2---:R-:W-:-:S04]  /*0330*/  ISETP.NE.AND P1, PT, R2, 0x20, PT ;  /* 0x000000200200780c */ /* 0x004fc80003f25270 */
[----:B------:R-:W-:-:S05]  /*0340*/  SEL R7, R7, 0xffffffff, !P1 ;  /* 0xffffffff07077807 */ /* 0x000fca0004800000 */
[----:B------:R0:W-:Y:S04]  /*0350*/  STG.E desc[UR8][R4.64], R7 ;  /* 0x0000000704007986 */ /* 0x0001e8000c101908 */
.L_x_217:
[----:B------:R-:W-:Y:S05]  /*0360*/  BSYNC.RECONVERGENT B0 ;  /* 0x0000000000007941 */ /* 0x000fea0003800200 */
.L_x_216:
[----:B------:R-:W-:Y:S05]  /*0370*/  @!P0 EXIT ;  /* 0x000000000000894d */ /* 0x000fea0003800000 */
[----:B------:R-:W1:Y:S01]  /*0380*/  LDCU.64 UR6, c[0x0][0x390] ;  /* 0x00007200ff0677ac */ /* 0x000e620008000a00 */
[----:B------:R-:W-:-:S04]  /*0390*/  IADD3 R0, P0, PT, R0, UR4, RZ ;  /* 0x0000000400007c10 */ /* 0x000fc8000ff1e0ff */
[----:B-1----:R-:W-:-:S04]  /*03a0*/  IADD3 R2, P1, PT, R0, UR6, RZ ;  /* 0x0000000600027c10 */ /* 0x002fc8000ff3e0ff */
[C---:B------:R-:W-:Y:S01]  /*03b0*/  LEA.HI.X.SX32 R3, R0.reuse, UR7, 0x1, P1 ;  /* 0x0000000700037c11 */ /* 0x040fe200088f0eff */
[----:B------:R-:W1:Y:S04]  /*03c0*/  LDCU.64 UR6, c[0x0][0x388] ;  /* 0x00007100ff0677ac */ /* 0x000e680008000a00 */
[----:B------:R-:W2:Y:S01]  /*03d0*/  LDG.E.U8 R2, desc[UR8][R2.64] ;  /* 0x0000000802027981 */ /* 0x000ea2000c1e1100 */
[----:B0-----:R-:W-:Y:S01]  /*03e0*/  IMAD.X R5, RZ, RZ, UR5, P0 ;  /* 0x00000005ff057e24 */ /* 0x001fe200080e06ff */
[----:B-1----:R-:W-:-:S04]  /*03f0*/  LEA R4, P1, R0, UR6, 0x2 ;  /* 0x0000000600047c11 */ /* 0x002fc8000f8210ff */
[----:B------:R-:W-:Y:S02]  /*0400*/  LEA.HI.X R5, R0, UR7, R5, 0x2, P1 ;  /* 0x0000000700057c11 */ /* 0x000fe400088f1405 */
[----:B--2---:R-:W-:-:S04]  /*0410*/  ISETP.NE.AND P0, PT, R2, 0x20, PT ;  /* 0x000000200200780c */ /* 0x004fc80003f05270 */
[----:B------:R-:W-:-:S05]  /*0420*/  SEL R7, R0, 0xffffffff, !P0 ;  /* 0xffffffff00077807 */ /* 0x000fca0004000000 */
[----:B------:R-:W-:Y:S01]  /*0430*/  STG.E desc[UR8][R4.64], R7 ;  /* 0x0000000704007986 */ /* 0x000fe2000c101908 */
[----:B------:R-:W-:Y:S05]  /*0440*/  EXIT ;  /* 0x000000000000794d */ /* 0x000fea0003800000 */
.L_x_218:
        /* <DEDUP_REMOVED lines=11> */
.L_x_224:


//--------------------- .text._ZN3cub18CUB_300001_SM_10006detail11EmptyKernelIvEEvv --------------------------
	.section	.text._ZN3cub18CUB_300001_SM_10006detail11EmptyKernelIvEEvv,"ax",@progbits
	.align	128
        .global         _ZN3cub18CUB_300001_SM_10006detail11EmptyKernelIvEEvv
        .type           _ZN3cub18CUB_300001_SM_10006detail11EmptyKernelIvEEvv,@function
        .size           _ZN3cub18CUB_300001_SM_10006detail11EmptyKernelIvEEvv,(.L_x_225 - _ZN3cub18CUB_300001_SM_10006detail11EmptyKernelIvEEvv)
        .other          _ZN3cub18CUB_300001_SM_10006detail11EmptyKernelIvEEvv,@"STO_CUDA_ENTRY STV_DEFAULT"
_ZN3cub18CUB_300001_SM_10006detail11EmptyKernelIvEEvv:
.text._ZN3cub18CUB_300001_SM_10006detail11EmptyKernelIvEEvv:
[----:B------:R-:W-:Y:S01]  /*0000*/  LDC R1, c[0x0][0x37c] ;  /* 0x0000df00ff017b82 */ /* 0x000fe20000000800 */
[----:B------:R-:W-:Y:S05]  /*0010*/  EXIT ;  /* 0x000000000000794d */ /* 0x000fea0003800000 */
.L_x_219:
        /* <DEDUP_REMOVED lines=14> */
.L_x_225:


//--------------------- .nv.shared._ZN3cub18CUB_300001_SM_10006detail4scan16DeviceScanKernelINS2_10policy_hubIiiimN4cuda3__47maximumIiEEE10Policy1000EPiSB_NS0_13ScanTileStateIiLb1EEES8_NS0_8NullTypeEmiLb0ESE_EEvT0_T1_T2_iT3_T4_T5_ --------------------------
	.section	.nv.shared._ZN3cub18CUB_300001_SM_10006detail4scan16DeviceScanKernelINS2_10policy_hubIiiimN4cuda3__47maximumIiEEE10Policy1000EPiSB_NS0_13ScanTileStateIiLb1EEES8_NS0_8NullTypeEmiLb0ESE_EEvT0_T1_T2_iT3_T4_T5_,"aw",@nobits
	.sectionflags	@""
	.align	16
.nv.shared._ZN3cub18CUB_300001_SM_10006detail4scan16DeviceScanKernelINS2_10policy_hubIiiimN4cuda3__47maximumIiEEE10Policy1000EPiSB_NS0_13ScanTileStateIiLb1EEES8_NS0_8NullTypeEmiLb0ESE_EEvT0_T1_T2_iT3_T4_T5_:
	.zero		13328


//--------------------- .nv.shared.reserved.0     --------------------------
	.section	.nv.shared.reserved.0,"aw",@nobits
	.weak		__nv_reservedSMEM_offset_0_alias
	.size		__nv_reservedSMEM_offset_0_alias, 0, 64
	.other		__nv_reservedSMEM_offset_0_alias,@"STO_CUDA_RESERVED_SHARED STV_DEFAULT"
__nv_reservedSMEM_offset_0_alias:
	.zero		0
	.zero		64


//--------------------- .nv.global                --------------------------
	.section	.nv.global,"aw",@nobits
.nv.global:
	.type		_ZN34_INTERNAL_be0d8a79_4_k_cu_bca1f9ce6thrust24THRUST_300001_SM_1000_NS12placeholders2_8E,@object
	.size		_ZN34_INTERNAL_be0d8a79_4_k_cu_bca1f9ce6thrust24THRUST_300001_SM_1000_NS12placeholders2_8E,(_ZN34_INTERNAL_be0d8a79_4_k_cu_bca1f9ce4cuda3std3__436_GLOBAL__N__be0d8a79_4_k_cu_bca1f9ce6ignoreE - _ZN34_INTERNAL_be0d8a79_4_k_cu_bca1f9ce6thrust24THRUST_300001_SM_1000_NS12placeholders2_8E)
_ZN34_INTERNAL_be0d8a79_4_k_cu_bca1f9ce6thrust24THRUST_300001_SM_1000_NS12placeholders2_8E:
	.zero		1
	.type		_ZN34_INTERNAL_be0d8a79_4_k_cu_bca1f9ce4cuda3std3__436_GLOBAL__N__be0d8a79_4_k_cu_bca1f9ce6ignoreE,@object
	.size		_ZN34_INTERNAL_be0d8a79_4_k_cu_bca1f9ce4cuda3std3__436_GLOBAL__N__be0d8a79_4_k_cu_bca1f9ce6ignoreE,(_ZN34_INTERNAL_be0d8a79_4_k_cu_bca1f9ce4cuda3std6ranges3__45__cpo4dataE - _ZN34_INTERNAL_be0d8a79_4_k_cu_bca1f9ce4cuda3std3__436_GLOBAL__N__be0d8a79_4_k_cu_bca1f9ce6ignoreE)
_ZN34_INTERNAL_be0d8a79_4_k_cu_bca1f9ce4cuda3std3__436_GLOBAL__N__be0d8a79_4_k_cu_bca1f9ce6ignoreE:
	.zero		1
	.type		_ZN34_INTERNAL_be0d8a79_4_k_cu_bca1f9ce4cuda3std6ranges3__45__cpo4dataE,@object
	.size		_ZN34_INTERNAL_be0d8a79_4_k_cu_bca1f9ce4cuda3std6ranges3__45__cpo4dataE,(_ZN34_INTERNAL_be0d8a79_4_k_cu_bca1f9ce6thrust24THRUST_300001_SM_1000_NS6system3cpp3parE - _ZN34_INTERNAL_be0d8a79_4_k_cu_bca1f9ce4cuda3std6ranges3__45__cpo4dataE)
_ZN34_INTERNAL_be0d8a79_4_k_cu_bca1f9ce4cuda3std6ranges3__45__cpo4dataE:
	.zero		1
	.type		_ZN34_INTERNAL_be0d8a79_4_k_cu_bca1f9ce6thrust24THRUST_300001_SM_1000_NS6system3cpp3parE,@object
	.size		_ZN34_INTERNAL_be0d8a79_4_k_cu_bca1f9ce6thrust24THRUST_300001_SM_1000_NS6system3cpp3parE,(_ZN34_INTERNAL_be0d8a79_4_k_cu_bca1f9ce4cuda3std3__45__cpo5beginE - _ZN34_INTERNAL_be0d8a79_4_k_cu_bca1f9ce6thrust24THRUST_300001_SM_1000_NS6system3cpp3parE)
_ZN34_INTERNAL_be0d8a79_4_k_cu_bca1f9ce6thrust24THRUST_300001_SM_1000_NS6system3cpp3parE:
	.zero		1
	.type		_ZN34_INTERNAL_be0d8a79_4_k_cu_bca1f9ce4cuda3std3__45__cpo5beginE,@object
	.size		_ZN34_INTERNAL_be0d8a79_4_k_cu_bca1f9ce4cuda3std3__45__cpo5beginE,(_ZN34_INTERNAL_be0d8a79_4_k_cu_bca1f9ce4cuda3std6ranges3__45__cpo5beginE - _ZN34_INTERNAL_be0d8a79_4_k_cu_bca1f9ce4cuda3std3__45__cpo5beginE)
_ZN34_INTERNAL_be0d8a79_4_k_cu_bca1f9ce4cuda3std3__45__cpo5beginE:
	.zero		1
	.type		_ZN34_INTERNAL_be0d8a79_4_k_cu_bca1f9ce4cuda3std6ranges3__45__cpo5beginE,@object
	.size		_ZN34_INTERNAL_be0d8a79_4_k_cu_bca1f9ce4cuda3std6ranges3__45__cpo5beginE,(_ZN34_INTERNAL_be0d8a79_4_k_cu_bca1f9ce6thrust24THRUST_300001_SM_1000_NS6deviceE - _ZN34_INTERNAL_be0d8a79_4_k_cu_bca1f9ce4cuda3std6ranges3__45__cpo5beginE)
_ZN34_INTERNAL_be0d8a79_4_k_cu_bca1f9ce4cuda3std6ranges3__45__cpo5beginE:
	.zero		1
	.type		_ZN34_INTERNAL_be0d8a79_4_k_cu_bca1f9ce6thrust24THRUST_300001_SM_1000_NS6deviceE,@object
	.size		_ZN34_INTERNAL_be0d8a79_4_k_cu_bca1f9ce6thrust24THRUST_300001_SM_1000_NS6deviceE,(_ZN34_INTERNAL_be0d8a79_4_k_cu_bca1f9ce4cuda3std3__47nulloptE - _ZN34_INTERNAL_be0d8a79_4_k_cu_bca1f9ce6thrust24THRUST_300001_SM_1000_NS6deviceE)
_ZN34_INTERNAL_be0d8a79_4_k_cu_bca1f9ce6thrust24THRUST_300001_SM_1000_NS6deviceE:
	.zero		1
	.type		_ZN34_INTERNAL_be0d8a79_4_k_cu_bca1f9ce4cuda3std3__47nulloptE,@object
	.size		_ZN34_INTERNAL_be0d8a79_4_k_cu_bca1f9ce4cuda3std3__47nulloptE,(_ZN34_INTERNAL_be0d8a79_4_k_cu_bca1f9ce4cuda3std6ranges3__45__cpo8distanceE - _ZN34_INTERNAL_be0d8a79_4_k_cu_bca1f9ce4cuda3std3__47nulloptE)
_ZN34_INTERNAL_be0d8a79_4_k_cu_bca1f9ce4cuda3std3__47nulloptE:
	.zero		1
	.type		_ZN34_INTERNAL_be0d8a79_4_k_cu_bca1f9ce4cuda3std6ranges3__45__cpo8distanceE,@object
	.size		_ZN34_INTERNAL_be0d8a79_4_k_cu_bca1f9ce4cuda3std6ranges3__45__cpo8distanceE,(_ZN34_INTERNAL_be0d8a79_4_k_cu_bca1f9ce6thrust24THRUST_300001_SM_1000_NS12placeholders2_4E - _ZN34_INTERNAL_be0d8a79_4_k_cu_bca1f9ce4cuda3std6ranges3__45__cpo8distanceE)
_ZN34_INTERNAL_be0d8a79_4_k_cu_bca1f9ce4cuda3std6ranges3__45__cpo8distanceE:
	.zero		1
	.type		_ZN34_INTERNAL_be0d8a79_4_k_cu_bca1f9ce6thrust24THRUST_300001_SM_1000_NS12placeholders2_4E,@object
	.size		_ZN34_INTERNAL_be0d8a79_4_k_cu_bca1f9ce6thrust24THRUST_300001_SM_1000_NS12placeholders2_4E,(_ZN34_INTERNAL_be0d8a79_4_k_cu_bca1f9ce4cuda3std3__45__cpo6rbeginE - _ZN34_INTERNAL_be0d8a79_4_k_cu_bca1f9ce6thrust24THRUST_300001_SM_1000_NS12placeholders2_4E)
_ZN34_INTERNAL_be0d8a79_4_k_cu_bca1f9ce6thrust24THRUST_300001_SM_1000_NS12placeholders2_4E:
	.zero		1
	.type		_ZN34_INTERNAL_be0d8a79_4_k_cu_bca1f9ce4cuda3std3__45__cpo6rbeginE,@object
	.size		_ZN34_INTERNAL_be0d8a79_4_k_cu_bca1f9ce4cuda3std3__45__cpo6rbeginE,(_ZN34_INTERNAL_be0d8a79_4_k_cu_bca1f9ce4cuda3std6ranges3__45__cpo7advanceE - _ZN34_INTERNAL_be0d8a79_4_k_cu_bca1f9ce4cuda3std3__45__cpo6rbeginE)
_ZN34_INTERNAL_be0d8a79_4_k_cu_bca1f9ce4cuda3std3__45__cpo6rbeginE:
	.zero		1
	.type		_ZN34_INTERNAL_be0d8a79_4_k_cu_bca1f9ce4cuda3std6ranges3__45__cpo7advanceE,@object
	.size		_ZN34_INTERNAL_be0d8a79_4_k_cu_bca1f9ce4cuda3std6ranges3__45__cpo7advanceE,(_ZN34_INTERNAL_be0d8a79_4_k_cu_bca1f9ce6thrust24THRUST_300001_SM_1000_NS12placeholders3_10E - _ZN34_INTERNAL_be0d8a79_4_k_cu_bca1f9ce4cuda3std6ranges3__45__cpo7advanceE)
_ZN34_INTERNAL_be0d8a79_4_k_cu_bca1f9ce4cuda3std6ranges3__45__cpo7advanceE:
	.zero		1
	.type		_ZN34_INTERNAL_be0d8a79_4_k_cu_bca1f9ce6thrust24THRUST_300001_SM_1000_NS12placeholders3_10E,@object
	.size		_ZN34_INTERNAL_be0d8a79_4_k_cu_bca1f9ce6thrust24THRUST_300001_SM_1000_NS12placeholders3_10E,(_ZN34_INTERNAL_be0d8a79_4_k_cu_bca1f9ce4cuda3std3__48in_placeE - _ZN34_INTERNAL_be0d8a79_4_k_cu_bca1f9ce6thrust24THRUST_300001_SM_1000_NS12placeholders3_10E)
_ZN34_INTERNAL_be0d8a79_4_k_cu_bca1f9ce6thrust24THRUST_300001_SM_1000_NS12placeholders3_10E:
	.zero		1
	.type		_ZN34_INTERNAL_be0d8a79_4_k_cu_bca1f9ce4cuda3std3__48in_placeE,@object
	.size		_ZN34_INTERNAL_be0d8a79_4_k_cu_bca1f9ce4cuda3std3__48in_placeE,(_ZN34_INTERNAL_be0d8a79_4_k_cu_bca1f9ce4cuda3std6ranges3__45__cpo4sizeE - _ZN34_INTERNAL_be0d8a79_4_k_cu_bca1f9ce4cuda3std3__48in_placeE)
_ZN34_INTERNAL_be0d8a79_4_k_cu_bca1f9ce4cuda3std3__48in_placeE:
	.zero		1
	.type		_ZN34_INTERNAL_be0d8a79_4_k_cu_bca1f9ce4cuda3std6ranges3__45__cpo4sizeE,@object
	.size		_ZN34_INTERNAL_be0d8a79_4_k_cu_bca1f9ce4cuda3std6ranges3__45__cpo4sizeE,(_ZN34_INTERNAL_be0d8a79_4_k_cu_bca1f9ce6thrust24THRUST_300001_SM_1000_NS12placeholders2_2E - _ZN34_INTERNAL_be0d8a79_4_k_cu_bca1f9ce4cuda3std6ranges3__45__cpo4sizeE)
_ZN34_INTERNAL_be0d8a79_4_k_cu_bca1f9ce4cuda3std6ranges3__45__cpo4sizeE:
	.zero		1
	.type		_ZN34_INTERNAL_be0d8a79_4_k_cu_bca1f9ce6thrust24THRUST_300001_SM_1000_NS12placeholders2_2E,@object
	.size		_ZN34_INTERNAL_be0d8a79_4_k_cu_bca1f9ce6thrust24THRUST_300001_SM_1000_NS12placeholders2_2E,(_ZN34_INTERNAL_be0d8a79_4_k_cu_bca1f9ce4cuda3std3__45__cpo6cbeginE - _ZN34_INTERNAL_be0d8a79_4_k_cu_bca1f9ce6thrust24THRUST_300001_SM_1000_NS12placeholders2_2E)
_ZN34_INTERNAL_be0d8a79_4_k_cu_bca1f9ce6thrust24THRUST_300001_SM_1000_NS12placeholders2_2E:
	.zero		1
	.type		_ZN34_INTERNAL_be0d8a79_4_k_cu_bca1f9ce4cuda3std3__45__cpo6cbeginE,@object
	.size		_ZN34_INTERNAL_be0d8a79_4_k_cu_bca1f9ce4cuda3std3__45__cpo6cbeginE,(_ZN34_INTERNAL_be0d8a79_4_k_cu_bca1f9ce4cuda3std6ranges3__45__cpo6cbeginE - _ZN34_INTERNAL_be0d8a79_4_k_cu_bca1f9ce4cuda3std3__45__cpo6cbeginE)
_ZN34_INTERNAL_be0d8a79_4_k_cu_bca1f9ce4cuda3std3__45__cpo6cbeginE:
	.zero		1
	.type		_ZN34_INTERNAL_be0d8a79_4_k_cu_bca1f9ce4cuda3std6ranges3__45__cpo6cbeginE,@object
	.size		_ZN34_INTERNAL_be0d8a79_4_k_cu_bca1f9ce4cuda3std6ranges3__45__cpo6cbeginE,(_ZN34_INTERNAL_be0d8a79_4_k_cu_bca1f9ce6thrust24THRUST_300001_SM_1000_NS12placeholders2_6E - _ZN34_INTERNAL_be0d8a79_4_k_cu_bca1f9ce4cuda3std6ranges3__45__cpo6cbeginE)
_ZN34_INTERNAL_be0d8a79_4_k_cu_bca1f9ce4cuda3std6ranges3__45__cpo6cbeginE:
	.zero		1
	.type		_ZN34_INTERNAL_be0d8a79_4_k_cu_bca1f9ce6thrust24THRUST_300001_SM_1000_NS12placeholders2_6E,@object
	.size		_ZN34_INTERNAL_be0d8a79_4_k_cu_bca1f9ce6thrust24THRUST_300001_SM_1000_NS12placeholders2_6E,(_ZN34_INTERNAL_be0d8a79_4_k_cu_bca1f9ce4cuda3std3__45__cpo7crbeginE - _ZN34_INTERNAL_be0d8a79_4_k_cu_bca1f9ce6thrust24THRUST_300001_SM_1000_NS12placeholders2_6E)
_ZN34_INTERNAL_be0d8a79_4_k_cu_bca1f9ce6thrust24THRUST_300001_SM_1000_NS12placeholders2_6E:
	.zero		1
	.type		_ZN34_INTERNAL_be0d8a79_4_k_cu_bca1f9ce4cuda3std3__45__cpo7crbeginE,@object
	.size		_ZN34_INTERNAL_be0d8a79_4_k_cu_bca1f9ce4cuda3std3__45__cpo7crbeginE,(_ZN34_INTERNAL_be0d8a79_4_k_cu_bca1f9ce4cuda3std6ranges3__45__cpo4nextE - _ZN34_INTERNAL_be0d8a79_4_k_cu_bca1f9ce4cuda3std3__45__cpo7crbeginE)
_ZN34_INTERNAL_be0d8a79_4_k_cu_bca1f9ce4cuda3std3__45__cpo7crbeginE:
	.zero		1
	.type		_ZN34_INTERNAL_be0d8a79_4_k_cu_bca1f9ce4cuda3std6ranges3__45__cpo4nextE,@object
	.size		_ZN34_INTERNAL_be0d8a79_4_k_cu_bca1f9ce4cuda3std6ranges3__45__cpo4nextE,(_ZN34_INTERNAL_be0d8a79_4_k_cu_bca1f9ce4cuda3std6ranges3__45__cpo4swapE - _ZN34_INTERNAL_be0d8a79_4_k_cu_bca1f9ce4cuda3std6ranges3__45__cpo4nextE)
_ZN34_INTERNAL_be0d8a79_4_k_cu_bca1f9ce4cuda3std6ranges3__45__cpo4nextE:
	.zero		1
	.type		_ZN34_INTERNAL_be0d8a79_4_k_cu_bca1f9ce4cuda3std6ranges3__45__cpo4swapE,@object
	.size		_ZN34_INTERNAL_be0d8a79_4_k_cu_bca1f9ce4cuda3std6ranges3__45__cpo4swapE,(_ZN34_INTERNAL_be0d8a79_4_k_cu_bca1f9ce6thrust24THRUST_300001_SM_1000_NS8cuda_cub10par_nosyncE - _ZN34_INTERNAL_be0d8a79_4_k_cu_bca1f9ce4cuda3std6ranges3__45__cpo4swapE)
_ZN34_INTERNAL_be0d8a79_4_k_cu_bca1f9ce4cuda3std6ranges3__45__cpo4swapE:
	.zero		1
	.type		_ZN34_INTERNAL_be0d8a79_4_k_cu_bca1f9ce6thrust24THRUST_300001_SM_1000_NS8cuda_cub10par_nosyncE,@object
	.size		_ZN34_INTERNAL_be0d8a79_4_k_cu_bca1f9ce6thrust24THRUST_300001_SM_1000_NS8cuda_cub10par_nosyncE,(_ZN34_INTERNAL_be0d8a79_4_k_cu_bca1f9ce6thrust24THRUST_300001_SM_1000_NS3seqE - _ZN34_INTERNAL_be0d8a79_4_k_cu_bca1f9ce6thrust24THRUST_300001_SM_1000_NS8cuda_cub10par_nosyncE)
_ZN34_INTERNAL_be0d8a79_4_k_cu_bca1f9ce6thrust24THRUST_300001_SM_1000_NS8cuda_cub10par_nosyncE:
	.zero		1
	.type		_ZN34_INTERNAL_be0d8a79_4_k_cu_bca1f9ce6thrust24THRUST_300001_SM_1000_NS3seqE,@object
	.size		_ZN34_INTERNAL_be0d8a79_4_k_cu_bca1f9ce6thrust24THRUST_300001_SM_1000_NS3seqE,(_ZN34_INTERNAL_be0d8a79_4_k_cu_bca1f9ce4cuda3std3__420unreachable_sentinelE - _ZN34_INTERNAL_be0d8a79_4_k_cu_bca1f9ce6thrust24THRUST_300001_SM_1000_NS3seqE)
_ZN34_INTERNAL_be0d8a79_4_k_cu_bca1f9ce6thrust24THRUST_300001_SM_1000_NS3seqE:
	.zero		1
	.type		_ZN34_INTERNAL_be0d8a79_4_k_cu_bca1f9ce4cuda3std3__420unreachable_sentinelE,@object
	.size		_ZN34_INTERNAL_be0d8a79_4_k_cu_bca1f9ce4cuda3std3__420unreachable_sentinelE,(_ZN34_INTERNAL_be0d8a79_4_k_cu_bca1f9ce4cuda3std6ranges3__45__cpo5ssizeE - _ZN34_INTERNAL_be0d8a79_4_k_cu_bca1f9ce4cuda3std3__420unreachable_sentinelE)
_ZN34_INTERNAL_be0d8a79_4_k_cu_bca1f9ce4cuda3std3__420unreachable_sentinelE:
	.zero		1
	.type		_ZN34_INTERNAL_be0d8a79_4_k_cu_bca1f9ce4cuda3std6ranges3__45__cpo5ssizeE,@object
	.size		_ZN34_INTERNAL_be0d8a79_4_k_cu_bca1f9ce4cuda3std6ranges3__45__cpo5ssizeE,(_ZN34_INTERNAL_be0d8a79_4_k_cu_bca1f9ce6thrust24THRUST_300001_SM_1000_NS12placeholders2_3E - _ZN34_INTERNAL_be0d8a79_4_k_cu_bca1f9ce4cuda3std6ranges3__45__cpo5ssizeE)
_ZN34_INTERNAL_be0d8a79_4_k_cu_bca1f9ce4cuda3std6ranges3__45__cpo5ssizeE:
	.zero		1
	.type		_ZN34_INTERNAL_be0d8a79_4_k_cu_bca1f9ce6thrust24THRUST_300001_SM_1000_NS12placeholders2_3E,@object
	.size		_ZN34_INTERNAL_be0d8a79_4_k_cu_bca1f9ce6thrust24THRUST_300001_SM_1000_NS12placeholders2_3E,(_ZN34_INTERNAL_be0d8a79_4_k_cu_bca1f9ce4cuda3std3__45__cpo4cendE - _ZN34_INTERNAL_be0d8a79_4_k_cu_bca1f9ce6thrust24THRUST_300001_SM_1000_NS12placeholders2_3E)
_ZN34_INTERNAL_be0d8a79_4_k_cu_bca1f9ce6thrust24THRUST_300001_SM_1000_NS12placeholders2_3E:
	.zero		1
	.type		_ZN34_INTERNAL_be0d8a79_4_k_cu_bca1f9ce4cuda3std3__45__cpo4cendE,@object
	.size		_ZN34_INTERNAL_be0d8a79_4_k_cu_bca1f9ce4cuda3std3__45__cpo4cendE,(_ZN34_INTERNAL_be0d8a79_4_k_cu_bca1f9ce4cuda3std6ranges3__45__cpo4cendE - _ZN34_INTERNAL_be0d8a79_4_k_cu_bca1f9ce4cuda3std3__45__cpo4cendE)
_ZN34_INTERNAL_be0d8a79_4_k_cu_bca1f9ce4cuda3std3__45__cpo4cendE:
	.zero		1
	.type		_ZN34_INTERNAL_be0d8a79_4_k_cu_bca1f9ce4cuda3std6ranges3__45__cpo4cendE,@object
	.size		_ZN34_INTERNAL_be0d8a79_4_k_cu_bca1f9ce4cuda3std6ranges3__45__cpo4cendE,(_ZN34_INTERNAL_be0d8a79_4_k_cu_bca1f9ce6thrust24THRUST_300001_SM_1000_NS12placeholders2_7E - _ZN34_INTERNAL_be0d8a79_4_k_cu_bca1f9ce4cuda3std6ranges3__45__cpo4cendE)
_ZN34_INTERNAL_be0d8a79_4_k_cu_bca1f9ce4cuda3std6ranges3__45__cpo4cendE:
	.zero		1
	.type		_ZN34_INTERNAL_be0d8a79_4_k_cu_bca1f9ce6thrust24THRUST_300001_SM_1000_NS12placeholders2_7E,@object
	.size		_ZN34_INTERNAL_be0d8a79_4_k_cu_bca1f9ce6thrust24THRUST_300001_SM_1000_NS12placeholders2_7E,(_ZN34_INTERNAL_be0d8a79_4_k_cu_bca1f9ce4cuda3std3__45__cpo5crendE - _ZN34_INTERNAL_be0d8a79_4_k_cu_bca1f9ce6thrust24THRUST_300001_SM_1000_NS12placeholders2_7E)
_ZN34_INTERNAL_be0d8a79_4_k_cu_bca1f9ce6thrust24THRUST_300001_SM_1000_NS12placeholders2_7E:
	.zero		1
	.type		_ZN34_INTERNAL_be0d8a79_4_k_cu_bca1f9ce4cuda3std3__45__cpo5crendE,@object
	.size		_ZN34_INTERNAL_be0d8a79_4_k_cu_bca1f9ce4cuda3std3__45__cpo5crendE,(_ZN34_INTERNAL_be0d8a79_4_k_cu_bca1f9ce4cuda3std6ranges3__45__cpo4prevE - _ZN34_INTERNAL_be0d8a79_4_k_cu_bca1f9ce4cuda3std3__45__cpo5crendE)
_ZN34_INTERNAL_be0d8a79_4_k_cu_bca1f9ce4cuda3std3__45__cpo5crendE:
	.zero		1
	.type		_ZN34_INTERNAL_be0d8a79_4_k_cu_bca1f9ce4cuda3std6ranges3__45__cpo4prevE,@object
	.size		_ZN34_INTERNAL_be0d8a79_4_k_cu_bca1f9ce4cuda3std6ranges3__45__cpo4prevE,(_ZN34_INTERNAL_be0d8a79_4_k_cu_bca1f9ce4cuda3std6ranges3__45__cpo9iter_moveE - _ZN34_INTERNAL_be0d8a79_4_k_cu_bca1f9ce4cuda3std6ranges3__45__cpo4prevE)
_ZN34_INTERNAL_be0d8a79_4_k_cu_bca1f9ce4cuda3std6ranges3__45__cpo4prevE:
	.zero		1
	.type		_ZN34_INTERNAL_be0d8a79_4_k_cu_bca1f9ce4cuda3std6ranges3__45__cpo9iter_moveE,@object
	.size		_ZN34_INTERNAL_be0d8a79_4_k_cu_bca1f9ce4cuda3std6ranges3__45__cpo9iter_moveE,(_ZN34_INTERNAL_be0d8a79_4_k_cu_bca1f9ce6thrust24THRUST_300001_SM_1000_NS6system6detail10sequential3seqE - _ZN34_INTERNAL_be0d8a79_4_k_cu_bca1f9ce4cuda3std6ranges3__45__cpo9iter_moveE)
_ZN34_INTERNAL_be0d8a79_4_k_cu_bca1f9ce4cuda3std6ranges3__45__cpo9iter_moveE:
	.zero		1
	.type		_ZN34_INTERNAL_be0d8a79_4_k_cu_bca1f9ce6thrust24THRUST_300001_SM_1000_NS6system6detail10sequential3seqE,@object
	.size		_ZN34_INTERNAL_be0d8a79_4_k_cu_bca1f9ce6thrust24THRUST_300001_SM_1000_NS6system6detail10sequential3seqE,(_ZN34_INTERNAL_be0d8a79_4_k_cu_bca1f9ce6thrust24THRUST_300001_SM_1000_NS12placeholders2_9E - _ZN34_INTERNAL_be0d8a79_4_k_cu_bca1f9ce6thrust24THRUST_300001_SM_1000_NS6system6detail10sequential3seqE)
_ZN34_INTERNAL_be0d8a79_4_k_cu_bca1f9ce6thrust24THRUST_300001_SM_1000_NS6system6detail10sequential3seqE:
	.zero		1
	.type		_ZN34_INTERNAL_be0d8a79_4_k_cu_bca1f9ce6thrust24THRUST_300001_SM_1000_NS12placeholders2_9E,@object
	.size		_ZN34_INTERNAL_be0d8a79_4_k_cu_bca1f9ce6thrust24THRUST_300001_SM_1000_NS12placeholders2_9E,(_ZN34_INTERNAL_be0d8a79_4_k_cu_bca1f9ce4cuda3std3__419piecewise_constructE - _ZN34_INTERNAL_be0d8a79_4_k_cu_bca1f9ce6thrust24THRUST_300001_SM_1000_NS12placeholders2_9E)
_ZN34_INTERNAL_be0d8a79_4_k_cu_bca1f9ce6thrust24THRUST_300001_SM_1000_NS12placeholders2_9E:
	.zero		1
	.type		_ZN34_INTERNAL_be0d8a79_4_k_cu_bca1f9ce4cuda3std3__419piecewise_constructE,@object
	.size		_ZN34_INTERNAL_be0d8a79_4_k_cu_bca1f9ce4cuda3std3__419piecewise_constructE,(_ZN34_INTERNAL_be0d8a79_4_k_cu_bca1f9ce4cuda3std6ranges3__45__cpo5cdataE - _ZN34_INTERNAL_be0d8a79_4_k_cu_bca1f9ce4cuda3std3__419piecewise_constructE)
_ZN34_INTERNAL_be0d8a79_4_k_cu_bca1f9ce4cuda3std3__419piecewise_constructE:
	.zero		1
	.type		_ZN34_INTERNAL_be0d8a79_4_k_cu_bca1f9ce4cuda3std6ranges3__45__cpo5cdataE,@object
	.size		_ZN34_INTERNAL_be0d8a79_4_k_cu_bca1f9ce4cuda3std6ranges3__45__cpo5cdataE,(_ZN34_INTERNAL_be0d8a79_4_k_cu_bca1f9ce6thrust24THRUST_300001_SM_1000_NS12placeholders2_1E - _ZN34_INTERNAL_be0d8a79_4_k_cu_bca1f9ce4cuda3std6ranges3__45__cpo5cdataE)
_ZN34_INTERNAL_be0d8a79_4_k_cu_bca1f9ce4cuda3std6ranges3__45__cpo5cdataE:
	.zero		1
	.type		_ZN34_INTERNAL_be0d8a79_4_k_cu_bca1f9ce6thrust24THRUST_300001_SM_1000_NS12placeholders2_1E,@object
	.size		_ZN34_INTERNAL_be0d8a79_4_k_cu_bca1f9ce6thrust24THRUST_300001_SM_1000_NS12placeholders2_1E,(_ZN34_INTERNAL_be0d8a79_4_k_cu_bca1f9ce4cuda3std3__45__cpo3endE - _ZN34_INTERNAL_be0d8a79_4_k_cu_bca1f9ce6thrust24THRUST_300001_SM_1000_NS12placeholders2_1E)
_ZN34_INTERNAL_be0d8a79_4_k_cu_bca1f9ce6thrust24THRUST_300001_SM_1000_NS12placeholders2_1E:
	.zero		1
	.type		_ZN34_INTERNAL_be0d8a79_4_k_cu_bca1f9ce4cuda3std3__45__cpo3endE,@object
	.size		_ZN34_INTERNAL_be0d8a79_4_k_cu_bca1f9ce4cuda3std3__45__cpo3endE,(_ZN34_INTERNAL_be0d8a79_4_k_cu_bca1f9ce4cuda3std6ranges3__45__cpo3endE - _ZN34_INTERNAL_be0d8a79_4_k_cu_bca1f9ce4cuda3std3__45__cpo3endE)
_ZN34_INTERNAL_be0d8a79_4_k_cu_bca1f9ce4cuda3std3__45__cpo3endE:
	.zero		1
	.type		_ZN34_INTERNAL_be0d8a79_4_k_cu_bca1f9ce4cuda3std6ranges3__45__cpo3endE,@object
	.size		_ZN34_INTERNAL_be0d8a79_4_k_cu_bca1f9ce4cuda3std6ranges3__45__cpo3endE,(_ZN34_INTERNAL_be0d8a79_4_k_cu_bca1f9ce6thrust24THRUST_300001_SM_1000_NS12placeholders2_5E - _ZN34_INTERNAL_be0d8a79_4_k_cu_bca1f9ce4cuda3std6ranges3__45__cpo3endE)
_ZN34_INTERNAL_be0d8a79_4_k_cu_bca1f9ce4cuda3std6ranges3__45__cpo3endE:
	.zero		1
	.type		_ZN34_INTERNAL_be0d8a79_4_k_cu_bca1f9ce6thrust24THRUST_300001_SM_1000_NS12placeholders2_5E,@object
	.size		_ZN34_INTERNAL_be0d8a79_4_k_cu_bca1f9ce6thrust24THRUST_300001_SM_1000_NS12placeholders2_5E,(_ZN34_INTERNAL_be0d8a79_4_k_cu_bca1f9ce4cuda3std3__45__cpo4rendE - _ZN34_INTERNAL_be0d8a79_4_k_cu_bca1f9ce6thrust24THRUST_300001_SM_1000_NS12placeholders2_5E)
_ZN34_INTERNAL_be0d8a79_4_k_cu_bca1f9ce6thrust24THRUST_300001_SM_1000_NS12placeholders2_5E:
	.zero		1
	.type		_ZN34_INTERNAL_be0d8a79_4_k_cu_bca1f9ce4cuda3std3__45__cpo4rendE,@object
	.size		_ZN34_INTERNAL_be0d8a79_4_k_cu_bca1f9ce4cuda3std3__45__cpo4rendE,(_ZN34_INTERNAL_be0d8a79_4_k_cu_bca1f9ce4cuda3std6ranges3__45__cpo9iter_swapE - _ZN34_INTERNAL_be0d8a79_4_k_cu_bca1f9ce4cuda3std3__45__cpo4rendE)
_ZN34_INTERNAL_be0d8a79_4_k_cu_bca1f9ce4cuda3std3__45__cpo4rendE:
	.zero		1
	.type		_ZN34_INTERNAL_be0d8a79_4_k_cu_bca1f9ce4cuda3std6ranges3__45__cpo9iter_swapE,@object
	.size		_ZN34_INTERNAL_be0d8a79_4_k_cu_bca1f9ce4cuda3std6ranges3__45__cpo9iter_swapE,(_ZN34_INTERNAL_be0d8a79_4_k_cu_bca1f9ce4cuda3std3__48unexpectE - _ZN34_INTERNAL_be0d8a79_4_k_cu_bca1f9ce4cuda3std6ranges3__45__cpo9iter_swapE)
_ZN34_INTERNAL_be0d8a79_4_k_cu_bca1f9ce4cuda3std6ranges3__45__cpo9iter_swapE:
	.zero		1
	.type		_ZN34_INTERNAL_be0d8a79_4_k_cu_bca1f9ce4cuda3std3__48unexpectE,@object
	.size		_ZN34_INTERNAL_be0d8a79_4_k_cu_bca1f9ce4cuda3std3__48unexpectE,(_ZN34_INTERNAL_be0d8a79_4_k_cu_bca1f9ce6thrust24THRUST_300001_SM_1000_NS8cuda_cub3parE - _ZN34_INTERNAL_be0d8a79_4_k_cu_bca1f9ce4cuda3std3__48unexpectE)
_ZN34_INTERNAL_be0d8a79_4_k_cu_bca1f9ce4cuda3std3__48unexpectE:
	.zero		1
	.type		_ZN34_INTERNAL_be0d8a79_4_k_cu_bca1f9ce6thrust24THRUST_300001_SM_1000_NS8cuda_cub3parE,@object
	.size		_ZN34_INTERNAL_be0d8a79_4_k_cu_bca1f9ce6thrust24THRUST_300001_SM_1000_NS8cuda_cub3parE,(.L_29 - _ZN34_INTERNAL_be0d8a79_4_k_cu_bca1f9ce6thrust24THRUST_300001_SM_1000_NS8cuda_cub3parE)
_ZN34_INTERNAL_be0d8a79_4_k_cu_bca1f9ce6thrust24THRUST_300001_SM_1000_NS8cuda_cub3parE:
	.zero		1
.L_29:


//--------------------- .nv.shared._ZN3cub18CUB_300001_SM_10006detail4scan16DeviceScanKernelINS2_10policy_hubIiiijN4cuda3__47maximumIiEEE10Policy1000EPiSB_NS0_13ScanTileStateIiLb1EEES8_NS0_8NullTypeEjiLb0ESE_EEvT0_T1_T2_iT3_T4_T5_ --------------------------
	.section	.nv.shared._ZN3cub18CUB_300001_SM_10006detail4scan16DeviceScanKernelINS2_10policy_hubIiiijN4cuda3__47maximumIiEEE10Policy1000EPiSB_NS0_13ScanTileStateIiLb1EEES8_NS0_8NullTypeEjiLb0ESE_EEvT0_T1_T2_iT3_T4_T5_,"aw",@nobits
	.sectionflags	@""
	.align	16
.nv.shared._ZN3cub18CUB_300001_SM_10006detail4scan16DeviceScanKernelINS2_10policy_hubIiiijN4cuda3__47maximumIiEEE10Policy1000EPiSB_NS0_13ScanTileStateIiLb1EEES8_NS0_8NullTypeEjiLb0ESE_EEvT0_T1_T2_iT3_T4_T5_:
	.zero		13328


//--------------------- .nv.constant0._ZN3cub18CUB_300001_SM_10006detail4scan16DeviceScanKernelINS2_10policy_hubIiiimN4cuda3__47maximumIiEEE10Policy1000EPiSB_NS0_13ScanTileStateIiLb1EEES8_NS0_8NullTypeEmiLb0ESE_EEvT0_T1_T2_iT3_T4_T5_ --------------------------
	.section	.nv.constant0._ZN3cub18CUB_300001_SM_10006detail4scan16DeviceScanKernelINS2_10policy_hubIiiimN4cuda3__47maximumIiEEE10Policy1000EPiSB_NS0_13ScanTileStateIiLb1EEES8_NS0_8NullTypeEmiLb0ESE_EEvT0_T1_T2_iT3_T4_T5_,"a",@progbits
	.sectionflags	@""
	.align	4
.nv.constant0._ZN3cub18CUB_300001_SM_10006detail4scan16DeviceScanKernelINS2_10policy_hubIiiimN4cuda3__47maximumIiEEE10Policy1000EPiSB_NS0_13ScanTileStateIiLb1EEES8_NS0_8NullTypeEmiLb0ESE_EEvT0_T1_T2_iT3_T4_T5_:
	.zero		936


//--------------------- .nv.constant0._ZN3cub18CUB_300001_SM_10006detail4scan16DeviceScanKernelINS2_10policy_hubIiiijN4cuda3__47maximumIiEEE10Policy1000EPiSB_NS0_13ScanTileStateIiLb1EEES8_NS0_8NullTypeEjiLb0ESE_EEvT0_T1_T2_iT3_T4_T5_ --------------------------
	.section	.nv.constant0._ZN3cub18CUB_300001_SM_10006detail4scan16DeviceScanKernelINS2_10policy_hubIiiijN4cuda3__47maximumIiEEE10Policy1000EPiSB_NS0_13ScanTileStateIiLb1EEES8_NS0_8NullTypeEjiLb0ESE_EEvT0_T1_T2_iT3_T4_T5_,"a",@progbits
	.sectionflags	@""
	.align	4
.nv.constant0._ZN3cub18CUB_300001_SM_10006detail4scan16DeviceScanKernelINS2_10policy_hubIiiijN4cuda3__47maximumIiEEE10Policy1000EPiSB_NS0_13ScanTileStateIiLb1EEES8_NS0_8NullTypeEjiLb0ESE_EEvT0_T1_T2_iT3_T4_T5_:
	.zero		932


//--------------------- .nv.constant0._ZN3cub18CUB_300001_SM_10006detail4scan20DeviceScanInitKernelINS0_13ScanTileStateIiLb1EEEEEvT_i --------------------------
	.section	.nv.constant0._ZN3cub18CUB_300001_SM_10006detail4scan20DeviceScanInitKernelINS0_13ScanTileStateIiLb1EEEEEvT_i,"a",@progbits
	.sectionflags	@""
	.align	4
.nv.constant0._ZN3cub18CUB_300001_SM_10006detail4scan20DeviceScanInitKernelINS0_13ScanTileStateIiLb1EEEEEvT_i:
	.zero		908


//--------------------- .nv.constant0._ZN3cub18CUB_300001_SM_10006detail8for_each13static_kernelINS2_12policy_hub_t12policy_500_tElN6thrust24THRUST_300001_SM_1000_NS8cuda_cub10__tabulate7functorIPi1PIiElEEEEvT0_T1_ --------------------------
	.section	.nv.constant0._ZN3cub18CUB_300001_SM_10006detail8for_each13static_kernelINS2_12policy_hub_t12policy_500_tElN6thrust24THRUST_300001_SM_1000_NS8cuda_cub10__tabulate7functorIPi1PIiElEEEEvT0_T1_,"a",@progbits
	.sectionflags	@""
	.align	4
.nv.constant0._ZN3cub18CUB_300001_SM_10006detail8for_each13static_kernelINS2_12policy_hub_t12policy_500_tElN6thrust24THRUST_300001_SM_1000_NS8cuda_cub10__tabulate7functorIPi1PIiElEEEEvT0_T1_:
	.zero		920


//--------------------- .nv.constant0._ZN3cub18CUB_300001_SM_10006detail8for_each13static_kernelINS2_12policy_hub_t12policy_500_tElN6thrust24THRUST_300001_SM_1000_NS8cuda_cub10__tabulate7functorIPi2P0IiElEEEEvT0_T1_ --------------------------
	.section	.nv.constant0._ZN3cub18CUB_300001_SM_10006detail8for_each13static_kernelINS2_12policy_hub_t12policy_500_tElN6thrust24THRUST_300001_SM_1000_NS8cuda_cub10__tabulate7functorIPi2P0IiElEEEEvT0_T1_,"a",@progbits
	.sectionflags	@""
	.align	4
.nv.constant0._ZN3cub18CUB_300001_SM_10006detail8for_each13static_kernelINS2_12policy_hub_t12policy_500_tElN6thrust24THRUST_300001_SM_1000_NS8cuda_cub10__tabulate7functorIPi2P0IiElEEEEvT0_T1_:
	.zero		920


//--------------------- .nv.constant0._ZN3cub18CUB_300001_SM_10006detail11EmptyKernelIvEEvv --------------------------
	.section	.nv.constant0._ZN3cub18CUB_300001_SM_10006detail11EmptyKernelIvEEvv,"a",@progbits
	.sectionflags	@""
	.align	4
.nv.constant0._ZN3cub18CUB_300001_SM_10006detail11EmptyKernelIvEEvv:
	.zero		896


//--------------------- SYMBOLS --------------------------

	.type		.nv.reservedSmem.offset0,@object
	.size		.nv.reservedSmem.offset0,0x4
	.type		.nv.reservedSmem.cap,@object
	.size		.nv.reservedSmem.cap,0x4
